def matmul_kernel(
    a_ptr,
    b_ptr,
    c_ptr,
    M,
    N,
    K,
    stride_am,
    stride_ak,
    stride_bk,
    stride_bn,
    stride_cm,
    stride_cn,
    BLOCK_M: tl.constexpr,
    BLOCK_N: tl.constexpr,
    BLOCK_K: tl.constexpr,
    GROUP_M: tl.constexpr,
):
    pid = tl.program_id(axis=0)
    num_pid_m = tl.cdiv(M, BLOCK_M)
    num_pid_n = tl.cdiv(N, BLOCK_N)
    num_pid_in_group = GROUP_M * num_pid_n
    group_id = pid // num_pid_in_group
    first_pid_m = group_id * GROUP_M
    group_size_m = min(num_pid_m - first_pid_m, GROUP_M)
    pid_m = first_pid_m + ((pid % num_pid_in_group) % group_size_m)
    pid_n = (pid % num_pid_in_group) // group_size_m

    offs_am = (pid_m * BLOCK_M + tl.arange(0, BLOCK_M)) % M
    offs_bn = (pid_n * BLOCK_N + tl.arange(0, BLOCK_N)) % N
    offs_k = tl.arange(0, BLOCK_K)
    a_ptrs = a_ptr + offs_am[:, None] * stride_am + offs_k[None, :] * stride_ak
    b_ptrs = b_ptr + offs_k[:, None] * stride_bk + offs_bn[None, :] * stride_bn

    acc = tl.zeros((BLOCK_M, BLOCK_N), dtype=tl.float32)
    for kk in range(0, tl.cdiv(K, BLOCK_K)):
        a = tl.load(a_ptrs, mask=offs_k[None, :] < K - kk * BLOCK_K, other=0.0)
        b = tl.load(b_ptrs, mask=offs_k[:, None] < K - kk * BLOCK_K, other=0.0)
        acc = tl.dot(a, b, acc)
        a_ptrs += BLOCK_K * stride_ak
        b_ptrs += BLOCK_K * stride_bk

    c = acc.to(c_ptr.dtype.element_ty)
    offs_cm = pid_m * BLOCK_M + tl.arange(0, BLOCK_M)
    offs_cn = pid_n * BLOCK_N + tl.arange(0, BLOCK_N)
    c_ptrs = c_ptr + offs_cm[:, None] * stride_cm + offs_cn[None, :] * stride_cn
    mask = (offs_cm[:, None] < M) & (offs_cn[None, :] < N)
    tl.store(c_ptrs, c, mask=mask)

# config = {"BLOCK_K": 32, "BLOCK_M": 128, "BLOCK_N": 128, "GROUP_M": 8, "arch": "sm_100", "dtype": "bf16", "num_ctas": 1, "num_stages": 3, "num_warps": 4}
# arch = sm_100


// ===== COMPILED SASS (sm_100a) =====

	.target	sm_100a

	.elftype	@"ET_EXEC"


//--------------------- .note.nv.tkinfo           --------------------------
	.section	.note.nv.tkinfo,"",@"SHT_NOTE"
	.sectionflags	@"SHF_NOTE_NV_TKINFO"
	.tkinfo
        /*0018*/ 	.word	0x00000081
        /*0030*/ 	.string	""
        /*0030*/ 	.string	"ptxas-blackwell"
        /*0030*/ 	.string	"Cuda compilation tools, release 12.9, V12.9.86"
        /*0030*/ 	.string	"Build cuda_12.9.r12.9/compiler.36037853_0"
        /*0030*/ 	.string	"-v  -suppress-debug-info  -lineinfo  -arch sm_100a "



//--------------------- .note.nv.cuver            --------------------------
	.section	.note.nv.cuver,"",@"SHT_NOTE"
	.sectionflags	@"SHF_NOTE_NV_CUVER"
        /*0018*/ 	.short	0x0001
        /*001a*/ 	.short	0x0064
        /*001c*/ 	.short	0x0001
        /*001e*/ 	.short	0x0000
        /*0020*/ 	.short	0x0001
        /*0022*/ 	.short	0x0000


//--------------------- .nv.info                  --------------------------
	.section	.nv.info,"",@"SHT_CUDA_INFO"
	.align	4


	//----- nvinfo : EIATTR_REGCOUNT
	.align		4
        /*0000*/ 	.byte	0x04, 0x2f
        /*0002*/ 	.short	(.L_4 - .L_3)
	.align		4
.L_3:
        /*0004*/ 	.word	index@(matmul_kernel)
        /*0008*/ 	.word	0x000000b7


	//----- nvinfo : EIATTR_FRAME_SIZE
	.align		4
.L_4:
        /*000c*/ 	.byte	0x04, 0x11
        /*000e*/ 	.short	(.L_6 - .L_5)
	.align		4
.L_5:
        /*0010*/ 	.word	index@($__internal_2_$__cuda_sm10x_tcgen05_guardrail_trap_unallocated_columns_being_dealloced)
        /*0014*/ 	.word	0x00000000


	//----- nvinfo : EIATTR_FRAME_SIZE
	.align		4
.L_6:
        /*0018*/ 	.byte	0x04, 0x11
        /*001a*/ 	.short	(.L_8 - .L_7)
	.align		4
.L_7:
        /*001c*/ 	.word	index@($__internal_1_$__cuda_sm10x_tcgen05_guardrail_trap_phase_invalid_during_alloc)
        /*0020*/ 	.word	0x00000000


	//----- nvinfo : EIATTR_FRAME_SIZE
	.align		4
.L_8:
        /*0024*/ 	.byte	0x04, 0x11
        /*0026*/ 	.short	(.L_10 - .L_9)
	.align		4
.L_9:
        /*0028*/ 	.word	index@($__internal_0_$__cuda_sm10x_tcgen05_guardrail_trap_col_being_dealloced_not_returned_by_alloc)
        /*002c*/ 	.word	0x00000000


	//----- nvinfo : EIATTR_FRAME_SIZE
	.align		4
.L_10:
        /*0030*/ 	.byte	0x04, 0x11
        /*0032*/ 	.short	(.L_12 - .L_11)
	.align		4
.L_11:
        /*0034*/ 	.word	index@(matmul_kernel)
        /*0038*/ 	.word	0x00000000


	//----- nvinfo : EIATTR_MIN_STACK_SIZE
	.align		4
.L_12:
        /*003c*/ 	.byte	0x04, 0x12
        /*003e*/ 	.short	(.L_14 - .L_13)
	.align		4
.L_13:
        /*0040*/ 	.word	index@(matmul_kernel)
        /*0044*/ 	.word	0x00000000
.L_14:


//--------------------- .nv.info.matmul_kernel    --------------------------
	.section	.nv.info.matmul_kernel,"",@"SHT_CUDA_INFO"
	.sectionflags	@""
	.align	4


	//----- nvinfo : EIATTR_CUDA_API_VERSION
	.align		4
        /*0000*/ 	.byte	0x04, 0x37
        /*0002*/ 	.short	(.L_16 - .L_15)
.L_15:
        /*0004*/ 	.word	0x00000081


	//----- nvinfo : EIATTR_KPARAM_INFO
	.align		4
.L_16:
        /*0008*/ 	.byte	0x04, 0x17
        /*000a*/ 	.short	(.L_18 - .L_17)
.L_17:
        /*000c*/ 	.word	0x00000000
        /*0010*/ 	.short	0x000d
        /*0012*/ 	.short	0x0048
        /*0014*/ 	.byte	0x00, 0xf4, 0x21, 0x00


	//----- nvinfo : EIATTR_KPARAM_INFO
	.align		4
.L_18:
        /*0018*/ 	.byte	0x04, 0x17
        /*001a*/ 	.short	(.L_20 - .L_19)
.L_19:
        /*001c*/ 	.word	0x00000000
        /*0020*/ 	.short	0x000c
        /*0022*/ 	.short	0x0040
        /*0024*/ 	.byte	0x00, 0xf4, 0x21, 0x00


	//----- nvinfo : EIATTR_KPARAM_INFO
	.align		4
.L_20:
        /*0028*/ 	.byte	0x04, 0x17
        /*002a*/ 	.short	(.L_22 - .L_21)
.L_21:
        /*002c*/ 	.word	0x00000000
        /*0030*/ 	.short	0x000b
        /*0032*/ 	.short	0x0038
        /*0034*/ 	.byte	0x00, 0xf0, 0x11, 0x00


	//----- nvinfo : EIATTR_KPARAM_INFO
	.align		4
.L_22:
        /*0038*/ 	.byte	0x04, 0x17
        /*003a*/ 	.short	(.L_24 - .L_23)
.L_23:
        /*003c*/ 	.word	0x00000000
        /*0040*/ 	.short	0x000a
        /*0042*/ 	.short	0x0034
        /*0044*/ 	.byte	0x00, 0xf0, 0x11, 0x00


	//----- nvinfo : EIATTR_KPARAM_INFO
	.align		4
.L_24:
        /*0048*/ 	.byte	0x04, 0x17
        /*004a*/ 	.short	(.L_26 - .L_25)
.L_25:
        /*004c*/ 	.word	0x00000000
        /*0050*/ 	.short	0x0009
        /*0052*/ 	.short	0x0030
        /*0054*/ 	.byte	0x00, 0xf0, 0x11, 0x00


	//----- nvinfo : EIATTR_KPARAM_INFO
	.align		4
.L_26:
        /*0058*/ 	.byte	0x04, 0x17
        /*005a*/ 	.short	(.L_28 - .L_27)
.L_27:
        /*005c*/ 	.word	0x00000000
        /*0060*/ 	.short	0x0008
        /*0062*/ 	.short	0x002c
        /*0064*/ 	.byte	0x00, 0xf0, 0x11, 0x00


	//----- nvinfo : EIATTR_KPARAM_INFO
	.align		4
.L_28:
        /*0068*/ 	.byte	0x04, 0x17
        /*006a*/ 	.short	(.L_30 - .L_29)
.L_29:
        /*006c*/ 	.word	0x00000000
        /*0070*/ 	.short	0x0007
        /*0072*/ 	.short	0x0028
        /*0074*/ 	.byte	0x00, 0xf0, 0x11, 0x00


	//----- nvinfo : EIATTR_KPARAM_INFO
	.align		4
.L_30:
        /*0078*/ 	.byte	0x04, 0x17
        /*007a*/ 	.short	(.L_32 - .L_31)
.L_31:
        /*007c*/ 	.word	0x00000000
        /*0080*/ 	.short	0x0006
        /*0082*/ 	.short	0x0024
        /*0084*/ 	.byte	0x00, 0xf0, 0x11, 0x00


	//----- nvinfo : EIATTR_KPARAM_INFO
	.align		4
.L_32:
        /*0088*/ 	.byte	0x04, 0x17
        /*008a*/ 	.short	(.L_34 - .L_33)
.L_33:
        /*008c*/ 	.word	0x00000000
        /*0090*/ 	.short	0x0005
        /*0092*/ 	.short	0x0020
        /*0094*/ 	.byte	0x00, 0xf0, 0x11, 0x00


	//----- nvinfo : EIATTR_KPARAM_INFO
	.align		4
.L_34:
        /*0098*/ 	.byte	0x04, 0x17
        /*009a*/ 	.short	(.L_36 - .L_35)
.L_35:
        /*009c*/ 	.word	0x00000000
        /*00a0*/ 	.short	0x0004
        /*00a2*/ 	.short	0x001c
        /*00a4*/ 	.byte	0x00, 0xf0, 0x11, 0x00


	//----- nvinfo : EIATTR_KPARAM_INFO
	.align		4
.L_36:
        /*00a8*/ 	.byte	0x04, 0x17
        /*00aa*/ 	.short	(.L_38 - .L_37)
.L_37:
        /*00ac*/ 	.word	0x00000000
        /*00b0*/ 	.short	0x0003
        /*00b2*/ 	.short	0x0018
        /*00b4*/ 	.byte	0x00, 0xf0, 0x11, 0x00


	//----- nvinfo : EIATTR_KPARAM_INFO
	.align		4
.L_38:
        /*00b8*/ 	.byte	0x04, 0x17
        /*00ba*/ 	.short	(.L_40 - .L_39)
.L_39:
        /*00bc*/ 	.word	0x00000000
        /*00c0*/ 	.short	0x0002
        /*00c2*/ 	.short	0x0010
        /*00c4*/ 	.byte	0x00, 0xf4, 0x21, 0x00


	//----- nvinfo : EIATTR_KPARAM_INFO
	.align		4
.L_40:
        /*00c8*/ 	.byte	0x04, 0x17
        /*00ca*/ 	.short	(.L_42 - .L_41)
.L_41:
        /*00cc*/ 	.word	0x00000000
        /*00d0*/ 	.short	0x0001
        /*00d2*/ 	.short	0x0008
        /*00d4*/ 	.byte	0x00, 0xf4, 0x21, 0x00


	//----- nvinfo : EIATTR_KPARAM_INFO
	.align		4
.L_42:
        /*00d8*/ 	.byte	0x04, 0x17
        /*00da*/ 	.short	(.L_44 - .L_43)
.L_43:
        /*00dc*/ 	.word	0x00000000
        /*00e0*/ 	.short	0x0000
        /*00e2*/ 	.short	0x0000
        /*00e4*/ 	.byte	0x00, 0xf4, 0x21, 0x00


	//----- nvinfo : EIATTR_AT_ENTRY_FRAGMENTS
	.align		4
.L_44:
        /*00e8*/ 	.byte	0x04, 0x4f
        /*00ea*/ 	.short	(.L_46 - .L_45)


	//   ....[0]....
.L_45:
        /*00ec*/ 	.word	0x00000004


	//----- nvinfo : EIATTR_RESERVED_SMEM_USED
	.align		4
.L_46:
        /*00f0*/ 	.byte	0x01, 0x41
	.zero		2


	//----- nvinfo : EIATTR_SPARSE_MMA_MASK
	.align		4
        /*00f4*/ 	.byte	0x03, 0x50
        /*00f6*/ 	.short	0x0000


	//----- nvinfo : EIATTR_TCGEN05_1CTA_USED
	.align		4
        /*00f8*/ 	.byte	0x01, 0x51
	.zero		2


	//----- nvinfo : EIATTR_MAXREG_COUNT
	.align		4
        /*00fc*/ 	.byte	0x03, 0x1b
        /*00fe*/ 	.short	0x00ff


	//----- nvinfo : EIATTR_NUM_BARRIERS
	.align		4
        /*0100*/ 	.byte	0x02, 0x4c
        /*0102*/ 	.byte	0x01
	.zero		1


	//----- nvinfo : EIATTR_INT_WARP_WIDE_INSTR_OFFSETS
	.align		4
        /*0104*/ 	.byte	0x04, 0x31
        /*0106*/ 	.short	(.L_48 - .L_47)


	//   ....[0]....
.L_47:
        /*0108*/ 	.word	0x000029d0


	//   ....[1]....
        /*010c*/ 	.word	0x000029e0


	//   ....[2]....
        /*0110*/ 	.word	0x00003ee0


	//   ....[3]....
        /*0114*/ 	.word	0x0000a8d0


	//   ....[4]....
        /*0118*/ 	.word	0x0000a920


	//----- nvinfo : EIATTR_COOP_GROUP_MASK_REGIDS
	.align		4
.L_48:
        /*011c*/ 	.byte	0x04, 0x29
        /*011e*/ 	.short	(.L_50 - .L_49)


	//   ....[0]....
.L_49:
        /*0120*/ 	.word	0xffffffff


	//   ....[1]....
        /*0124*/ 	.word	0xffffffff


	//   ....[2]....
        /*0128*/ 	.word	0xffffffff


	//   ....[3]....
        /*012c*/ 	.word	0xffffffff


	//----- nvinfo : EIATTR_COOP_GROUP_INSTR_OFFSETS
	.align		4
.L_50:
        /*0130*/ 	.byte	0x04, 0x28
        /*0132*/ 	.short	(.L_52 - .L_51)


	//   ....[0]....
.L_51:
        /*0134*/ 	.word	0x00000070


	//   ....[1]....
        /*0138*/ 	.word	0x00000330


	//   ....[2]....
        /*013c*/ 	.word	0x0000a760


	//   ....[3]....
        /*0140*/ 	.word	0x0000a9d0


	//----- nvinfo : EIATTR_VRC_CTA_INIT_COUNT
	.align		4
.L_52:
        /*0144*/ 	.byte	0x02, 0x4a
        /*0146*/ 	.byte	0x80
	.zero		1


	//----- nvinfo : EIATTR_MBARRIER_INSTR_OFFSETS
	.align		4
        /*0148*/ 	.byte	0x04, 0x39
        /*014a*/ 	.short	(.L_54 - .L_53)


	//   ....[0]....
.L_53:
        /*014c*/ 	.word	0x00002af0
        /*0150*/ 	.word	0x000000ff
        /*0154*/ 	.word	0x00000000
        /*0158*/ 	.short	0x0100
        /*015a*/ 	.byte	0x08
	.zero		1


	//   ....[1]....
        /*015c*/ 	.word	0x00003f30
        /*0160*/ 	.word	0x000000ff
        /*0164*/ 	.word	0x00004008
        /*0168*/ 	.short	0x0100
        /*016a*/ 	.byte	0x0b
	.zero		1


	//   ....[2]....
        /*016c*/ 	.word	0x00005bc0
        /*0170*/ 	.word	0x000000ff
        /*0174*/ 	.word	0x00000000
        /*0178*/ 	.short	0x010a
        /*017a*/ 	.byte	0x08
	.zero		1


	//   ....[3]....
        /*017c*/ 	.word	0x000067a0
        /*0180*/ 	.word	0x000000ff
        /*0184*/ 	.word	0x00000000
        /*0188*/ 	.short	0x010a
        /*018a*/ 	.byte	0x08
	.zero		1


	//   ....[4]....
        /*018c*/ 	.word	0x00006920
        /*0190*/ 	.word	0x000000ff
        /*0194*/ 	.word	0x00004000
        /*0198*/ 	.short	0x0108
        /*019a*/ 	.byte	0x0b
	.zero		1


	//   ....[5]....
        /*019c*/ 	.word	0x00006a10
        /*01a0*/ 	.word	0x000000ff
        /*01a4*/ 	.word	0x00004008
        /*01a8*/ 	.short	0x0108
        /*01aa*/ 	.byte	0x0b
	.zero		1


	//   ....[6]....
        /*01ac*/ 	.word	0x0000a9f0
        /*01b0*/ 	.word	0x000000ff
        /*01b4*/ 	.word	0x00000000
        /*01b8*/ 	.short	0x010a
        /*01ba*/ 	.byte	0x08
	.zero		1


	//   ....[7]....
        /*01bc*/ 	.word	0x0000aa20
        /*01c0*/ 	.word	0x000000ff
        /*01c4*/ 	.word	0x00000000
        /*01c8*/ 	.short	0x010a
        /*01ca*/ 	.byte	0x08
	.zero		1


	//----- nvinfo : EIATTR_NUM_MBARRIERS
	.align		4
.L_54:
        /*01cc*/ 	.byte	0x03, 0x38
        /*01ce*/ 	.short	0x0002


	//----- nvinfo : EIATTR_EXIT_INSTR_OFFSETS
	.align		4
        /*01d0*/ 	.byte	0x04, 0x1c
        /*01d2*/ 	.short	(.L_56 - .L_55)


	//   ....[0]....
.L_55:
        /*01d4*/ 	.word	0x0000a9e0


	//----- nvinfo : EIATTR_REQNTID
	.align		4
.L_56:
        /*01d8*/ 	.byte	0x04, 0x10
        /*01da*/ 	.short	(.L_58 - .L_57)
.L_57:
        /*01dc*/ 	.word	0x00000080
        /*01e0*/ 	.word	0x00000001
        /*01e4*/ 	.word	0x00000001


	//----- nvinfo : EIATTR_CRS_STACK_SIZE
	.align		4
.L_58:
        /*01e8*/ 	.byte	0x04, 0x1e
        /*01ea*/ 	.short	(.L_60 - .L_59)
.L_59:
        /*01ec*/ 	.word	0x00000000


	//----- nvinfo : EIATTR_CBANK_PARAM_SIZE
	.align		4
.L_60:
        /*01f0*/ 	.byte	0x03, 0x19
        /*01f2*/ 	.short	0x0050


	//----- nvinfo : EIATTR_PARAM_CBANK
	.align		4
        /*01f4*/ 	.byte	0x04, 0x0a
        /*01f6*/ 	.short	(.L_62 - .L_61)
	.align		4
.L_61:
        /*01f8*/ 	.word	index@(.nv.constant0.matmul_kernel)
        /*01fc*/ 	.short	0x0380
        /*01fe*/ 	.short	0x0050


	//----- nvinfo : EIATTR_SW_WAR
	.align		4
.L_62:
        /*0200*/ 	.byte	0x04, 0x36
        /*0202*/ 	.short	(.L_64 - .L_63)
.L_63:
        /*0204*/ 	.word	0x00000008
.L_64:


//--------------------- .nv.compat                --------------------------
	.section	.nv.compat,"",@"SHT_CUDA_COMPAT_INFO"
	.align	4
        /*0000*/ 	.byte	0x02, 0x02, 0x02, 0x00, 0x02, 0x05, 0x05, 0x00, 0x02, 0x03, 0x00, 0x00, 0x02, 0x06, 0x01, 0x00


//--------------------- .nv.callgraph             --------------------------
	.section	.nv.callgraph,"",@"SHT_CUDA_CALLGRAPH"
	.align	4
	.sectionentsize	8
	.align		4
        /*0000*/ 	.word	0x00000000
	.align		4
        /*0004*/ 	.word	0xffffffff
	.align		4
        /*0008*/ 	.word	0x00000000
	.align		4
        /*000c*/ 	.word	0xfffffffe
	.align		4
        /*0010*/ 	.word	0x00000000
	.align		4
        /*0014*/ 	.word	0xfffffffd
	.align		4
        /*0018*/ 	.word	0x00000000
	.align		4
        /*001c*/ 	.word	0xfffffffc


//--------------------- .text.matmul_kernel       --------------------------
	.section	.text.matmul_kernel,"ax",@progbits
	.align	128
        .global         matmul_kernel
        .type           matmul_kernel,@function
        .size           matmul_kernel,(.L_x_21 - matmul_kernel)
        .other          matmul_kernel,@"STO_CUDA_ENTRY STV_DEFAULT"
matmul_kernel:
.text.matmul_kernel:
[----:B------:R-:W0:Y:S01]  /*0000*/  LDC R1, c[0x0][0x37c] ;  /* 0x0000df00ff017b82 */ /* 0x000e220000000800 */
[----:B------:R-:W1:Y:S01]  /*0010*/  S2R R101, SR_TID.X ;  /* 0x0000000000657919 */ /* 0x000e620000002100 */
[----:B------:R-:W2:Y:S01]  /*0020*/  LDCU.64 UR22, c[0x0][0x358] ;  /* 0x00006b00ff1677ac */ /* 0x000ea20008000a00 */
[----:B-1----:R-:W-:-:S13]  /*0030*/  ISETP.GE.U32.AND P0, PT, R101, 0x20, PT ;  /* 0x000000206500780c */ /* 0x002fda0003f06070 */
[----:B------:R-:W-:Y:S02]  /*0040*/  VOTEU.ANY UP0, P0 ;  /* 0x0000000000ff7886 */ /* 0x000fe40000000100 */
[----:B0-2---:R-:W-:Y:S05]  /*0050*/  BRA.U UP0, `(.L_x_0) ;  /* 0x0000000100b87547 */ /* 0x005fea000b800000 */
[----:B------:R-:W0:Y:S01]  /*0060*/  S2UR UR6, SR_CgaCtaId ;  /* 0x00000000000679c3 */ /* 0x000e220000008800 */
[----:B------:R-:W-:Y:S01]  /*0070*/  NOP ;  /* 0x0000000000007918 */ /* 0x000fe20000000000 */
[----:B------:R-:W-:Y:S02]  /*0080*/  UMOV UR4, 0x40 ;  /* 0x0000004000047882 */ /* 0x000fe40000000000 */
[----:B0-----:R-:W-:-:S09]  /*0090*/  ULEA UR4, UR6, UR4, 0x18 ;  /* 0x0000000406047291 */ /* 0x001fd2000f8ec0ff */
[----:B------:R-:W0:Y:S01]  /*00a0*/  LDS.U8 R0, [UR4] ;  /* 0x00000004ff007984 */ /* 0x000e220008000000 */
[----:B------:R-:W-:Y:S02]  /*00b0*/  UMOV UR4, 0x400 ;  /* 0x0000040000047882 */ /* 0x000fe40000000000 */
[----:B------:R-:W-:Y:S01]  /*00c0*/  ULEA UR4, UR6, UR4, 0x18 ;  /* 0x0000000406047291 */ /* 0x000fe2000f8ec0ff */
[----:B0-----:R-:W-:-:S13]  /*00d0*/  ISETP.NE.AND P0, PT, R0, RZ, PT ;  /* 0x000000ff0000720c */ /* 0x001fda0003f05270 */
[----:B------:R-:W-:Y:S05]  /*00e0*/  @P0 BRA `(.L_x_1) ;  /* 0x00000000007c0947 */ /* 0x000fea0003800000 */
[----:B------:R-:W-:-:S13]  /*00f0*/  ELECT P0, URZ, PT ;  /* 0x0000000000ff782f */ /* 0x000fda0003800000 */
[----:B------:R-:W-:Y:S05]  /*0100*/  @!P0 BRA `(.L_x_2) ;  /* 0x0000000000848947 */ /* 0x000fea0003800000 */
[----:B------:R-:W-:Y:S01]  /*0110*/  UMOV UR5, 0x8 ;  /* 0x0000000800057882 */ /* 0x000fe20000000000 */
[----:B------:R-:W-:Y:S02]  /*0120*/  IMAD.MOV.U32 R4, RZ, RZ, 0x1 ;  /* 0x00000001ff047424 */ /* 0x000fe400078e00ff */
[----:B------:R-:W-:Y:S02]  /*0130*/  IMAD.MOV.U32 R5, RZ, RZ, 0xff ;  /* 0x000000ffff057424 */ /* 0x000fe400078e00ff */
[----:B------:R-:W-:Y:S04]  /*0140*/  DEPBAR.LE SB0, 0x36 ;  /* 0x00008d800000791a */ /* 0x000fe80000000000 */
[----:B------:R-:W0:Y:S02]  /*0150*/  UTCATOMSWS.FIND_AND_SET.ALIGN UP1, UR5, UR5 ;  /* 0x00000005000575e3 */ /* 0x000e240008020800 */
[----:B0-----:R-:W-:-:S04]  /*0160*/  PLOP3.LUT P0, PT, PT, PT, UP1, 0x80, 0x8 ;  /* 0x000000000008781c */ /* 0x001fc80003f0f018 */
[----:B------:R-:W-:-:S04]  /*0170*/  SEL R0, RZ, 0xffffffff, !P0 ;  /* 0xffffffffff007807 */ /* 0x000fc80004000000 */
[----:B------:R-:W-:Y:S01]  /*0180*/  ISETP.NE.AND P0, PT, R0, RZ, PT ;  /* 0x000000ff0000720c */ /* 0x000fe20003f05270 */
[----:B------:R-:W-:-:S12]  /*0190*/  IMAD.U32 R0, RZ, RZ, UR5 ;  /* 0x00000005ff007e24 */ /* 0x000fd8000f8e00ff */
[----:B------:R-:W-:Y:S05]  /*01a0*/  @P0 BRA `(.L_x_3) ;  /* 0x0000000000240947 */ /* 0x000fea0003800000 */
.L_x_4:
[----:B------:R-:W-:Y:S05]  /*01b0*/  NANOSLEEP 0x64 ;  /* 0x000000640000795d */ /* 0x000fea0003800000 */
[----:B------:R-:W-:-:S05]  /*01c0*/  UMOV UR5, 0x8 ;  /* 0x0000000800057882 */ /* 0x000fca0000000000 */
[----:B------:R-:W-:Y:S04]  /*01d0*/  DEPBAR.LE SB0, 0x36 ;  /* 0x00008d800000791a */ /* 0x000fe80000000000 */
[----:B------:R-:W0:Y:S02]  /*01e0*/  UTCATOMSWS.FIND_AND_SET.ALIGN UP1, UR5, UR5 ;  /* 0x00000005000575e3 */ /* 0x000e240008020800 */
[----:B0-----:R-:W-:-:S04]  /*01f0*/  PLOP3.LUT P0, PT, PT, PT, UP1, 0x80, 0x8 ;  /* 0x000000000008781c */ /* 0x001fc80003f0f018 */
[----:B------:R-:W-:-:S04]  /*0200*/  SEL R0, RZ, 0xffffffff, !P0 ;  /* 0xffffffffff007807 */ /* 0x000fc80004000000 */
[----:B------:R-:W-:Y:S01]  /*0210*/  ISETP.NE.AND P0, PT, R0, RZ, PT ;  /* 0x000000ff0000720c */ /* 0x000fe20003f05270 */
[----:B------:R-:W-:-:S12]  /*0220*/  IMAD.U32 R0, RZ, RZ, UR5 ;  /* 0x00000005ff007e24 */ /* 0x000fd8000f8e00ff */
[----:B------:R-:W-:Y:S05]  /*0230*/  @!P0 BRA `(.L_x_4) ;  /* 0xfffffffc00dc8947 */ /* 0x000fea000383ffff */
.L_x_3:
[C---:B------:R-:W-:Y:S01]  /*0240*/  VIADD R3, R0.reuse, 0x10 ;  /* 0x0000001000037836 */ /* 0x040fe20000000000 */
[----:B------:R-:W-:Y:S01]  /*0250*/  UMOV UR5, 0x50 ;  /* 0x0000005000057882 */ /* 0x000fe20000000000 */
[----:B------:R-:W-:Y:S01]  /*0260*/  SHF.L.U32 R2, R5, R0, RZ ;  /* 0x0000000005027219 */ /* 0x000fe200000006ff */
[----:B------:R-:W-:Y:S01]  /*0270*/  ULEA UR5, UR6, UR5, 0x18 ;  /* 0x0000000506057291 */ /* 0x000fe2000f8ec0ff */
[----:B------:R-:W-:Y:S01]  /*0280*/  IMAD.SHL.U32 R0, R0, 0x20, RZ ;  /* 0x0000002000007824 */ /* 0x000fe200078e00ff */
[----:B------:R-:W-:-:S04]  /*0290*/  SHF.L.U32 R3, R4, R3, RZ ;  /* 0x0000000304037219 */ /* 0x000fc800000006ff */
[----:B------:R-:W-:-:S05]  /*02a0*/  LOP3.LUT R2, R3, R2, RZ, 0xfc, !PT ;  /* 0x0000000203027212 */ /* 0x000fca00078efcff */
[----:B------:R0:W-:Y:S04]  /*02b0*/  ATOMS.OR RZ, [UR5], R2 ;  /* 0x00000002ffff798c */ /* 0x0001e8000b000005 */
[----:B------:R0:W-:Y:S01]  /*02c0*/  STS [UR4], R0 ;  /* 0x00000000ff007988 */ /* 0x0001e20008000804 */
[----:B------:R-:W-:Y:S05]  /*02d0*/  BRA `(.L_x_2) ;  /* 0x0000000000107947 */ /* 0x000fea0003800000 */
.L_x_1:
[----:B------:R-:W-:Y:S01]  /*02e0*/  IMAD.MOV.U32 R0, RZ, RZ, -0x1 ;  /* 0xffffffffff007424 */ /* 0x000fe200078e00ff */
[----:B------:R-:W-:-:S04]  /*02f0*/  MOV R2, 0x320 ;  /* 0x0000032000027802 */ /* 0x000fc80000000f00 */
[----:B------:R0:W-:Y:S03]  /*0300*/  STS [UR4], R0 ;  /* 0x00000000ff007988 */ /* 0x0001e60008000804 */
[----:B0-----:R-:W-:Y:S05]  /*0310*/  CALL.REL.NOINC `($__internal_1_$__cuda_sm10x_tcgen05_guardrail_trap_phase_invalid_during_alloc) ;  /* 0x000000a400d87944 */ /* 0x001fea0003c00000 */
.L_x_2:
[----:B------:R-:W-:Y:S05]  /*0320*/  WARPSYNC.ALL ;  /* 0x0000000000007948 */ /* 0x000fea0003800000 */
[----:B------:R-:W-:Y:S01]  /*0330*/  NOP ;  /* 0x0000000000007918 */ /* 0x000fe20000000000 */
.L_x_0:
[----:B------:R-:W1:Y:S01]  /*0340*/  LDC.64 R48, c[0x0][0x398] ;  /* 0x0000e600ff307b82 */ /* 0x000e620000000a00 */
[----:B------:R-:W2:Y:S01]  /*0350*/  S2R R5, SR_CTAID.X ;  /* 0x0000000000057919 */ /* 0x000ea20000002500 */
[----:B------:R-:W-:Y:S01]  /*0360*/  UMOV UR11, 0x400 ;  /* 0x00000400000b7882 */ /* 0x000fe20000000000 */
[----:B------:R-:W3:Y:S01]  /*0370*/  LDCU.128 UR16, c[0x0][0x380] ;  /* 0x00007000ff1077ac */ /* 0x000ee20008000c00 */
[----:B------:R-:W-:-:S04]  /*0380*/  UMOV UR7, 0x1 ;  /* 0x0000000100077882 */ /* 0x000fc80000000000 */
[----:B------:R-:W4:Y:S01]  /*0390*/  S2UR UR5, SR_CgaCtaId ;  /* 0x00000000000579c3 */ /* 0x000f220000008800 */
[----:B01----:R-:W-:Y:S01]  /*03a0*/  VIADD R0, R49, 0x7f ;  /* 0x0000007f31007836 */ /* 0x003fe20000000000 */
[----:B------:R-:W-:Y:S02]  /*03b0*/  IABS R13, R48 ;  /* 0x00000030000d7213 */ /* 0x000fe40000000000 */
[----:B------:R-:W-:Y:S02]  /*03c0*/  LOP3.LUT R43, RZ, R49, RZ, 0x33, !PT ;  /* 0x00000031ff2b7212 */ /* 0x000fe400078e33ff */
[----:B------:R-:W-:Y:S01]  /*03d0*/  SHF.R.S32.HI R3, RZ, 0x1f, R0 ;  /* 0x0000001fff037819 */ /* 0x000fe20000011400 */
[----:B----4-:R-:W-:-:S03]  /*03e0*/  ULEA UR11, UR5, UR11, 0x18 ;  /* 0x0000000b050b7291 */ /* 0x010fc6000f8ec0ff */
[----:B------:R-:W-:Y:S02]  /*03f0*/  LEA.HI R3, R3, R0, RZ, 0x7 ;  /* 0x0000000003037211 */ /* 0x000fe400078f38ff */
[----:B--2---:R-:W-:Y:S01]  /*0400*/  IABS R8, R5 ;  /* 0x0000000500087213 */ /* 0x004fe20000000000 */
[----:B------:R-:W-:Y:S01]  /*0410*/  UIADD3 UR8, UPT, UPT, UR11, 0x4000, URZ ;  /* 0x000040000b087890 */ /* 0x000fe2000fffe0ff */
[----:B------:R-:W-:-:S05]  /*0420*/  SHF.R.S32.HI R3, RZ, 0x7, R3 ;  /* 0x00000007ff037819 */ /* 0x000fca0000011403 */
[----:B------:R-:W-:-:S05]  /*0430*/  IMAD.SHL.U32 R4, R3, 0x8, RZ ;  /* 0x0000000803047824 */ /* 0x000fca00078e00ff */
[-C--:B------:R-:W-:Y:S02]  /*0440*/  IABS R7, R4.reuse ;  /* 0x0000000400077213 */ /* 0x080fe40000000000 */
[----:B------:R-:W-:Y:S02]  /*0450*/  IABS R10, R4 ;  /* 0x00000004000a7213 */ /* 0x000fe40000000000 */
[----:B------:R-:W0:Y:S08]  /*0460*/  I2F.RP R0, R7 ;  /* 0x0000000700007306 */ /* 0x000e300000209400 */
[----:B0-----:R-:W0:Y:S02]  /*0470*/  MUFU.RCP R0, R0 ;  /* 0x0000000000007308 */ /* 0x001e240000001000 */
[----:B0-----:R-:W-:-:S02]  /*0480*/  VIADD R2, R0, 0xffffffe ;  /* 0x0ffffffe00027836 */ /* 0x001fc40000000000 */
[----:B------:R-:W-:-:S04]  /*0490*/  IMAD.MOV R0, RZ, RZ, -R10 ;  /* 0x000000ffff007224 */ /* 0x000fc800078e0a0a */
[----:B------:R0:W1:Y:S02]  /*04a0*/  F2I.FTZ.U32.TRUNC.NTZ R3, R2 ;  /* 0x0000000200037305 */ /* 0x000064000021f000 */
[----:B0-----:R-:W-:Y:S02]  /*04b0*/  IMAD.MOV.U32 R2, RZ, RZ, RZ ;  /* 0x000000ffff027224 */ /* 0x001fe400078e00ff */
[----:B-1----:R-:W-:-:S04]  /*04c0*/  IMAD.MOV R6, RZ, RZ, -R3 ;  /* 0x000000ffff067224 */ /* 0x002fc800078e0a03 */
[----:B------:R-:W-:Y:S02]  /*04d0*/  IMAD R9, R6, R7, RZ ;  /* 0x0000000706097224 */ /* 0x000fe400078e02ff */
[----:B------:R-:W-:Y:S02]  /*04e0*/  IMAD.MOV.U32 R6, RZ, RZ, R8 ;  /* 0x000000ffff067224 */ /* 0x000fe400078e0008 */
[----:B------:R-:W-:-:S06]  /*04f0*/  IMAD.HI.U32 R3, R3, R9, R2 ;  /* 0x0000000903037227 */ /* 0x000fcc00078e0002 */
[----:B------:R-:W-:-:S04]  /*0500*/  IMAD.HI.U32 R3, R3, R6, RZ ;  /* 0x0000000603037227 */ /* 0x000fc800078e00ff */
[----:B------:R-:W-:Y:S01]  /*0510*/  IMAD R0, R3, R0, R6 ;  /* 0x0000000003007224 */ /* 0x000fe200078e0206 */
[----:B------:R-:W-:Y:S04]  /*0520*/  BAR.SYNC.DEFER_BLOCKING 0x0 ;  /* 0x0000000000007b1d */ /* 0x000fe80000010000 */
[----:B------:R-:W-:-:S13]  /*0530*/  ISETP.GT.U32.AND P1, PT, R7, R0, PT ;  /* 0x000000000700720c */ /* 0x000fda0003f24070 */
[----:B------:R-:W-:Y:S02]  /*0540*/  @!P1 IMAD.IADD R0, R0, 0x1, -R7 ;  /* 0x0000000100009824 */ /* 0x000fe400078e0a07 */
[----:B------:R-:W-:Y:S01]  /*0550*/  @!P1 VIADD R3, R3, 0x1 ;  /* 0x0000000103039836 */ /* 0x000fe20000000000 */
[----:B------:R-:W-:Y:S02]  /*0560*/  ISETP.NE.AND P1, PT, R4, RZ, PT ;  /* 0x000000ff0400720c */ /* 0x000fe40003f25270 */
[----:B------:R-:W-:Y:S02]  /*0570*/  ISETP.GE.U32.AND P0, PT, R0, R7, PT ;  /* 0x000000070000720c */ /* 0x000fe40003f06070 */
[----:B------:R-:W-:-:S04]  /*0580*/  LOP3.LUT R0, R5, R4, RZ, 0x3c, !PT ;  /* 0x0000000405007212 */ /* 0x000fc800078e3cff */
[----:B------:R-:W-:Y:S01]  /*0590*/  ISETP.GE.AND P2, PT, R0, RZ, PT ;  /* 0x000000ff0000720c */ /* 0x000fe20003f46270 */
[----:B------:R-:W-:-:S06]  /*05a0*/  VIADD R0, R48, 0x7f ;  /* 0x0000007f30007836 */ /* 0x000fcc0000000000 */
[----:B------:R-:W-:-:S04]  /*05b0*/  @P0 VIADD R3, R3, 0x1 ;  /* 0x0000000103030836 */ /* 0x000fc80000000000 */
[----:B------:R-:W-:Y:S01]  /*05c0*/  IMAD.MOV.U32 R2, RZ, RZ, R3 ;  /* 0x000000ffff027224 */ /* 0x000fe200078e0003 */
[----:B------:R-:W-:-:S03]  /*05d0*/  SHF.R.S32.HI R3, RZ, 0x1f, R0 ;  /* 0x0000001fff037819 */ /* 0x000fc60000011400 */
[----:B------:R-:W-:Y:S01]  /*05e0*/  @!P2 IMAD.MOV R2, RZ, RZ, -R2 ;  /* 0x000000ffff02a224 */ /* 0x000fe200078e0a02 */
[----:B------:R-:W-:Y:S02]  /*05f0*/  @!P1 LOP3.LUT R2, RZ, R4, RZ, 0x33, !PT ;  /* 0x00000004ff029212 */ /* 0x000fe400078e33ff */
[----:B------:R-:W-:-:S03]  /*0600*/  LEA.HI R3, R3, R0, RZ, 0x7 ;  /* 0x0000000003037211 */ /* 0x000fc600078f38ff */
[----:B------:R-:W-:Y:S02]  /*0610*/  IMAD.SHL.U32 R8, R2, 0x8, RZ ;  /* 0x0000000802087824 */ /* 0x000fe400078e00ff */
[----:B------:R-:W-:-:S03]  /*0620*/  IMAD.MOV R2, RZ, RZ, -R2 ;  /* 0x000000ffff027224 */ /* 0x000fc600078e0a02 */
[----:B------:R-:W-:Y:S01]  /*0630*/  LEA.HI.SX32 R3, R3, -R8, 0x19 ;  /* 0x8000000803037211 */ /* 0x000fe200078fcaff */
[----:B------:R-:W-:-:S03]  /*0640*/  IMAD R10, R4, R2, R5 ;  /* 0x00000002040a7224 */ /* 0x000fc600078e0205 */
[----:B------:R-:W-:Y:S02]  /*0650*/  VIMNMX R11, PT, PT, R3, 0x8, PT ;  /* 0x00000008030b7848 */ /* 0x000fe40003fe0100 */
[----:B------:R-:W-:Y:S02]  /*0660*/  IABS R7, R10 ;  /* 0x0000000a00077213 */ /* 0x000fe40000000000 */
[-C--:B------:R-:W-:Y:S02]  /*0670*/  IABS R9, R11.reuse ;  /* 0x0000000b00097213 */ /* 0x080fe40000000000 */
[----:B------:R-:W-:Y:S02]  /*0680*/  IABS R4, R11 ;  /* 0x0000000b00047213 */ /* 0x000fe40000000000 */
[----:B------:R-:W0:Y:S08]  /*0690*/  I2F.RP R0, R9 ;  /* 0x0000000900007306 */ /* 0x000e300000209400 */
[----:B0-----:R-:W0:Y:S02]  /*06a0*/  MUFU.RCP R0, R0 ;  /* 0x0000000000007308 */ /* 0x001e240000001000 */
[----:B0-----:R-:W-:-:S02]  /*06b0*/  VIADD R3, R0, 0xffffffe ;  /* 0x0ffffffe00037836 */ /* 0x001fc40000000000 */
[----:B------:R-:W-:-:S04]  /*06c0*/  IMAD.MOV R0, RZ, RZ, -R4 ;  /* 0x000000ffff007224 */ /* 0x000fc800078e0a04 */
[----:B------:R-:W0:Y:S02]  /*06d0*/  F2I.FTZ.U32.TRUNC.NTZ R3, R3 ;  /* 0x0000000300037305 */ /* 0x000e24000021f000 */
[----:B0-----:R-:W-:-:S04]  /*06e0*/  IMAD.MOV R6, RZ, RZ, -R3 ;  /* 0x000000ffff067224 */ /* 0x001fc800078e0a03 */
[----:B------:R-:W-:Y:S02]  /*06f0*/  IMAD.MOV.U32 R2, RZ, RZ, R6 ;  /* 0x000000ffff027224 */ /* 0x000fe400078e0006 */
[----:B------:R-:W0:Y:S02]  /*0700*/  I2F.RP R6, R13 ;  /* 0x0000000d00067306 */ /* 0x000e240000209400 */
[----:B------:R-:W-:Y:S02]  /*0710*/  IMAD R5, R2, R9, RZ ;  /* 0x0000000902057224 */ /* 0x000fe400078e02ff */
[----:B------:R-:W-:-:S04]  /*0720*/  IMAD.MOV.U32 R2, RZ, RZ, RZ ;  /* 0x000000ffff027224 */ /* 0x000fc800078e00ff */
[----:B------:R-:W-:Y:S01]  /*0730*/  IMAD.HI.U32 R2, R3, R5, R2 ;  /* 0x0000000503027227 */ /* 0x000fe200078e0002 */
[----:B------:R-:W-:-:S05]  /*0740*/  IABS R3, R49 ;  /* 0x0000003100037213 */ /* 0x000fca0000000000 */
[----:B------:R-:W-:Y:S01]  /*0750*/  IMAD.HI.U32 R2, R2, R7, RZ ;  /* 0x0000000702027227 */ /* 0x000fe200078e00ff */
[----:B0-----:R-:W0:Y:S03]  /*0760*/  MUFU.RCP R6, R6 ;  /* 0x0000000600067308 */ /* 0x001e260000001000 */
[----:B------:R-:W-:-:S05]  /*0770*/  IMAD R0, R2, R0, R7 ;  /* 0x0000000002007224 */ /* 0x000fca00078e0207 */
[----:B------:R-:W-:Y:S01]  /*0780*/  ISETP.GT.U32.AND P1, PT, R9, R0, PT ;  /* 0x000000000900720c */ /* 0x000fe20003f24070 */
[----:B------:R-:W1:Y:S01]  /*0790*/  I2F.RP R7, R3 ;  /* 0x0000000300077306 */ /* 0x000e620000209400 */
[----:B0-----:R-:W-:-:S11]  /*07a0*/  VIADD R4, R6, 0xffffffe ;  /* 0x0ffffffe06047836 */ /* 0x001fd60000000000 */
[----:B------:R-:W-:Y:S01]  /*07b0*/  @!P1 IMAD.IADD R0, R0, 0x1, -R9 ;  /* 0x0000000100009824 */ /* 0x000fe200078e0a09 */
[----:B------:R0:W2:Y:S01]  /*07c0*/  F2I.FTZ.U32.TRUNC.NTZ R5, R4 ;  /* 0x0000000400057305 */ /* 0x0000a2000021f000 */
[----:B------:R-:W-:Y:S01]  /*07d0*/  @!P1 VIADD R2, R2, 0x1 ;  /* 0x0000000102029836 */ /* 0x000fe20000000000 */
[----:B------:R-:W-:Y:S02]  /*07e0*/  ISETP.NE.AND P1, PT, R11, RZ, PT ;  /* 0x000000ff0b00720c */ /* 0x000fe40003f25270 */
[----:B------:R-:W-:Y:S02]  /*07f0*/  ISETP.GE.U32.AND P0, PT, R0, R9, PT ;  /* 0x000000090000720c */ /* 0x000fe40003f06070 */
[----:B------:R-:W-:Y:S02]  /*0800*/  LOP3.LUT R0, R10, R11, RZ, 0x3c, !PT ;  /* 0x0000000b0a007212 */ /* 0x000fe400078e3cff */
[----:B-1----:R-:W1:Y:S01]  /*0810*/  MUFU.RCP R7, R7 ;  /* 0x0000000700077308 */ /* 0x002e620000001000 */
[----:B------:R-:W-:Y:S01]  /*0820*/  LOP3.LUT R9, R101, 0x7f, RZ, 0xc0, !PT ;  /* 0x0000007f65097812 */ /* 0x000fe200078ec0ff */
[----:B0-----:R-:W-:Y:S01]  /*0830*/  IMAD.MOV.U32 R4, RZ, RZ, RZ ;  /* 0x000000ffff047224 */ /* 0x001fe200078e00ff */
[----:B------:R-:W-:-:S06]  /*0840*/  ISETP.GE.AND P2, PT, R0, RZ, PT ;  /* 0x000000ff0000720c */ /* 0x000fcc0003f46270 */
[----:B------:R-:W-:-:S04]  /*0850*/  @P0 VIADD R2, R2, 0x1 ;  /* 0x0000000102020836 */ /* 0x000fc80000000000 */
[----:B------:R-:W-:Y:S02]  /*0860*/  IMAD.MOV.U32 R12, RZ, RZ, R2 ;  /* 0x000000ffff0c7224 */ /* 0x000fe400078e0002 */
[----:B--2---:R-:W-:Y:S02]  /*0870*/  IMAD.MOV R2, RZ, RZ, -R5 ;  /* 0x000000ffff027224 */ /* 0x004fe400078e0a05 */
[----:B------:R-:W-:Y:S01]  /*0880*/  @!P2 IMAD.MOV R12, RZ, RZ, -R12 ;  /* 0x000000ffff0ca224 */ /* 0x000fe200078e0a0c */
[----:B------:R-:W-:Y:S01]  /*0890*/  @!P1 LOP3.LUT R12, RZ, R11, RZ, 0x33, !PT ;  /* 0x0000000bff0c9212 */ /* 0x000fe200078e33ff */
[----:B-1----:R-:W-:-:S04]  /*08a0*/  VIADD R6, R7, 0xffffffe ;  /* 0x0ffffffe07067836 */ /* 0x002fc80000000000 */
[----:B------:R-:W-:Y:S01]  /*08b0*/  IMAD.MOV R0, RZ, RZ, -R12 ;  /* 0x000000ffff007224 */ /* 0x000fe200078e0a0c */
[----:B------:R-:W0:Y:S03]  /*08c0*/  F2I.FTZ.U32.TRUNC.NTZ R7, R6 ;  /* 0x0000000600077305 */ /* 0x000e26000021f000 */
[----:B------:R-:W-:Y:S02]  /*08d0*/  IMAD R0, R11, R0, R10 ;  /* 0x000000000b007224 */ /* 0x000fe400078e020a */
[----:B------:R-:W-:Y:S02]  /*08e0*/  IMAD R11, R2, R13, RZ ;  /* 0x0000000d020b7224 */ /* 0x000fe400078e02ff */
[----:B------:R-:W-:Y:S02]  /*08f0*/  IMAD.IADD R0, R8, 0x1, R0 ;  /* 0x0000000108007824 */ /* 0x000fe400078e0200 */
[----:B------:R-:W-:-:S04]  /*0900*/  IMAD.HI.U32 R4, R5, R11, R4 ;  /* 0x0000000b05047227 */ /* 0x000fc800078e0004 */
[----:B------:R-:W-:Y:S01]  /*0910*/  IMAD R2, R0, 0x80, R9 ;  /* 0x0000008000027824 */ /* 0x000fe200078e0209 */
[----:B------:R-:W-:Y:S01]  /*0920*/  SHF.R.U32.HI R0, RZ, 0x5, R101 ;  /* 0x00000005ff007819 */ /* 0x000fe20000011665 */
[----:B0-----:R-:W-:-:S03]  /*0930*/  IMAD.MOV R6, RZ, RZ, -R7 ;  /* 0x000000ffff067224 */ /* 0x001fc600078e0a07 */
[----:B------:R-:W-:Y:S01]  /*0940*/  IABS R8, R2 ;  /* 0x0000000200087213 */ /* 0x000fe20000000000 */
[----:B------:R-:W-:Y:S01]  /*0950*/  IMAD R11, R6, R3, RZ ;  /* 0x00000003060b7224 */ /* 0x000fe200078e02ff */
[----:B------:R-:W-:Y:S01]  /*0960*/  SGXT.U32 R5, R0, 0x2 ;  /* 0x000000020005781a */ /* 0x000fe20000000000 */
[----:B------:R-:W-:Y:S02]  /*0970*/  IMAD.SHL.U32 R0, R12, 0x80, RZ ;  /* 0x000000800c007824 */ /* 0x000fe400078e00ff */
[----:B------:R-:W-:-:S03]  /*0980*/  IMAD.HI.U32 R4, R4, R8, RZ ;  /* 0x0000000804047227 */ /* 0x000fc600078e00ff */
[----:B------:R-:W-:Y:S01]  /*0990*/  LOP3.LUT R5, R0, R5, RZ, 0xfc, !PT ;  /* 0x0000000500057212 */ /* 0x000fe200078efcff */
[----:B------:R-:W-:Y:S02]  /*09a0*/  IMAD.MOV.U32 R6, RZ, RZ, RZ ;  /* 0x000000ffff067224 */ /* 0x000fe400078e00ff */
[----:B------:R-:W-:Y:S01]  /*09b0*/  IMAD.MOV R4, RZ, RZ, -R4 ;  /* 0x000000ffff047224 */ /* 0x000fe200078e0a04 */
[----:B------:R-:W-:Y:S01]  /*09c0*/  LOP3.LUT R17, R5, 0x8, RZ, 0xfc, !PT ;  /* 0x0000000805117812 */ /* 0x000fe200078efcff */
[----:B------:R-:W-:Y:S01]  /*09d0*/  IMAD.HI.U32 R7, R7, R11, R6 ;  /* 0x0000000b07077227 */ /* 0x000fe200078e0006 */
[C---:B------:R-:W-:Y:S02]  /*09e0*/  LOP3.LUT R15, R5.reuse, 0x4, RZ, 0xfc, !PT ;  /* 0x00000004050f7812 */ /* 0x040fe400078efcff */
[----:B------:R-:W-:Y:S01]  /*09f0*/  LOP3.LUT R19, R5, 0xc, RZ, 0xfc, !PT ;  /* 0x0000000c05137812 */ /* 0x000fe200078efcff */
[----:B------:R-:W-:Y:S01]  /*0a00*/  IMAD R6, R13, R4, R8 ;  /* 0x000000040d067224 */ /* 0x000fe200078e0208 */
[----:B------:R-:W-:-:S02]  /*0a10*/  IABS R14, R17 ;  /* 0x00000011000e7213 */ /* 0x000fc40000000000 */
[----:B------:R-:W-:Y:S02]  /*0a20*/  SHF.R.U32.HI R8, RZ, 0x5, R101 ;  /* 0x00000005ff087819 */ /* 0x000fe40000011665 */
[----:B------:R-:W-:Y:S02]  /*0a30*/  IABS R12, R15 ;  /* 0x0000000f000c7213 */ /* 0x000fe40000000000 */
[----:B------:R-:W-:Y:S02]  /*0a40*/  ISETP.GT.U32.AND P0, PT, R13, R6, PT ;  /* 0x000000060d00720c */ /* 0x000fe40003f04070 */
[----:B------:R-:W-:Y:S01]  /*0a50*/  IABS R16, R19 ;  /* 0x0000001300107213 */ /* 0x000fe20000000000 */
[----:B------:R-:W-:Y:S01]  /*0a60*/  IMAD.HI.U32 R4, R7, R12, RZ ;  /* 0x0000000c07047227 */ /* 0x000fe200078e00ff */
[----:B------:R-:W-:Y:S02]  /*0a70*/  R2UR UR9, R8 ;  /* 0x00000000080972ca */ /* 0x000fe400000e0000 */
[----:B------:R-:W-:Y:S01]  /*0a80*/  LOP3.LUT R20, R5, 0x10, RZ, 0xfc, !PT ;  /* 0x0000001005147812 */ /* 0x000fe200078efcff */
[----:B------:R-:W-:Y:S01]  /*0a90*/  IMAD.HI.U32 R8, R7, R14, RZ ;  /* 0x0000000e07087227 */ /* 0x000fe200078e00ff */
[----:B------:R-:W-:-:S02]  /*0aa0*/  ISETP.GE.AND P3, PT, R15, RZ, PT ;  /* 0x000000ff0f00720c */ /* 0x000fc40003f66270 */
[----:B------:R-:W-:Y:S01]  /*0ab0*/  IABS R18, R20 ;  /* 0x0000001400127213 */ /* 0x000fe20000000000 */
[----:B------:R-:W-:Y:S01]  /*0ac0*/  IMAD.HI.U32 R10, R7, R16, RZ ;  /* 0x00000010070a7227 */ /* 0x000fe200078e00ff */
[----:B------:R-:W-:Y:S02]  /*0ad0*/  LOP3.LUT R15, R5, 0x14, RZ, 0xfc, !PT ;  /* 0x00000014050f7812 */ /* 0x000fe400078efcff */
[----:B------:R-:W-:Y:S01]  /*0ae0*/  ISETP.GE.AND P2, PT, R17, RZ, PT ;  /* 0x000000ff1100720c */ /* 0x000fe20003f46270 */
[----:B------:R-:W-:Y:S01]  /*0af0*/  IMAD.MOV R8, RZ, RZ, -R8 ;  /* 0x000000ffff087224 */ /* 0x000fe200078e0a08 */
[C---:B------:R-:W-:Y:S01]  /*0b00*/  LOP3.LUT R17, R5.reuse, 0x20, RZ, 0xfc, !PT ;  /* 0x0000002005117812 */ /* 0x040fe200078efcff */
[----:B------:R-:W-:Y:S01]  /*0b10*/  IMAD.MOV R4, RZ, RZ, -R4 ;  /* 0x000000ffff047224 */ /* 0x000fe200078e0a04 */
[C---:B------:R-:W-:Y:S01]  /*0b20*/  LOP3.LUT R21, R5.reuse, 0x28, RZ, 0xfc, !PT ;  /* 0x0000002805157812 */ /* 0x040fe200078efcff */
[----:B------:R-:W-:Y:S01]  /*0b30*/  IMAD.MOV R10, RZ, RZ, -R10 ;  /* 0x000000ffff0a7224 */ /* 0x000fe200078e0a0a */
[----:B------:R-:W-:Y:S01]  /*0b40*/  LOP3.LUT R25, R5, 0x64, RZ, 0xfc, !PT ;  /* 0x0000006405197812 */ /* 0x000fe200078efcff */
[C---:B------:R-:W-:Y:S01]  /*0b50*/  IMAD R8, R3.reuse, R8, R14 ;  /* 0x0000000803087224 */ /* 0x040fe200078e020e */
[----:B------:R-:W-:Y:S01]  /*0b60*/  IABS R24, R21 ;  /* 0x0000001500187213 */ /* 0x000fe20000000000 */
[C---:B------:R-:W-:Y:S01]  /*0b70*/  IMAD R4, R3.reuse, R4, R12 ;  /* 0x0000000403047224 */ /* 0x040fe200078e020c */
[----:B------:R-:W-:Y:S01]  /*0b80*/  IABS R72, R25 ;  /* 0x0000001900487213 */ /* 0x000fe20000000000 */
[----:B------:R-:W-:Y:S01]  /*0b90*/  @!P0 IMAD.IADD R6, R6, 0x1, -R13 ;  /* 0x0000000106068824 */ /* 0x000fe200078e0a0d */
[C---:B------:R-:W-:Y:S01]  /*0ba0*/  ISETP.GT.U32.AND P6, PT, R3.reuse, R8, PT ;  /* 0x000000080300720c */ /* 0x040fe20003fc4070 */
[C---:B------:R-:W-:Y:S01]  /*0bb0*/  IMAD R12, R3.reuse, R10, R16 ;  /* 0x0000000a030c7224 */ /* 0x040fe200078e0210 */
[----:B------:R-:W-:Y:S01]  /*0bc0*/  ISETP.GT.U32.AND P1, PT, R3, R4, PT ;  /* 0x000000040300720c */ /* 0x000fe20003f24070 */
[----:B------:R-:W-:Y:S01]  /*0bd0*/  IMAD.HI.U32 R11, R7, R18, RZ ;  /* 0x00000012070b7227 */ /* 0x000fe200078e00ff */
[----:B------:R-:W-:Y:S01]  /*0be0*/  ISETP.GT.U32.AND P0, PT, R13, R6, PT ;  /* 0x000000060d00720c */ /* 0x000fe20003f04070 */
[----:B------:R-:W-:Y:S01]  /*0bf0*/  USHF.L.U32 UR4, UR9, 0x15, URZ ;  /* 0x0000001509047899 */ /* 0x000fe200080006ff */
[----:B------:R-:W-:Y:S01]  /*0c00*/  ISETP.GT.U32.AND P5, PT, R3, R12, PT ;  /* 0x0000000c0300720c */ /* 0x000fe20003fa4070 */
[----:B------:R-:W-:Y:S01]  /*0c10*/  IMAD.MOV R11, RZ, RZ, -R11 ;  /* 0x000000ffff0b7224 */ /* 0x000fe200078e0a0b */
[----:B------:R-:W-:Y:S01]  /*0c20*/  IABS R16, R15 ;  /* 0x0000000f00107213 */ /* 0x000fe20000000000 */
[----:B------:R-:W-:Y:S01]  /*0c30*/  ULOP3.LUT UR4, UR4, 0x600000, URZ, 0xc0, !UPT ;  /* 0x0060000004047892 */ /* 0x000fe2000f8ec0ff */
[----:B------:R-:W-:Y:S01]  /*0c40*/  LOP3.LUT R29, R5, 0x6c, RZ, 0xfc, !PT ;  /* 0x0000006c051d7812 */ /* 0x000fe200078efcff */
[----:B------:R-:W-:Y:S01]  /*0c50*/  IMAD R14, R3, R11, R18 ;  /* 0x0000000b030e7224 */ /* 0x000fe200078e0212 */
[----:B------:R-:W-:Y:S01]  /*0c60*/  LOP3.LUT R27, R5, 0x68, RZ, 0xfc, !PT ;  /* 0x00000068051b7812 */ /* 0x000fe200078efcff */
[--C-:B------:R-:W-:Y:S01]  /*0c70*/  @!P6 IMAD.IADD R8, R8, 0x1, -R3.reuse ;  /* 0x000000010808e824 */ /* 0x100fe200078e0a03 */
[----:B------:R-:W-:Y:S01]  /*0c80*/  ISETP.GE.AND P6, PT, R20, RZ, PT ;  /* 0x000000ff1400720c */ /* 0x000fe20003fc6270 */
[----:B------:R-:W-:Y:S01]  /*0c90*/  @!P1 IMAD.IADD R4, R4, 0x1, -R3 ;  /* 0x0000000104049824 */ /* 0x000fe200078e0a03 */
[----:B------:R-:W-:Y:S01]  /*0ca0*/  ISETP.GT.U32.AND P1, PT, R3, R14, PT ;  /* 0x0000000e0300720c */ /* 0x000fe20003f24070 */
[----:B------:R-:W-:Y:S01]  /*0cb0*/  @!P0 IMAD.IADD R6, R6, 0x1, -R13 ;  /* 0x0000000106068824 */ /* 0x000fe200078e0a0d */
[----:B------:R-:W-:Y:S01]  /*0cc0*/  LOP3.LUT R13, R5, 0x18, RZ, 0xfc, !PT ;  /* 0x00000018050d7812 */ /* 0x000fe200078efcff */
[----:B------:R-:W-:Y:S01]  /*0cd0*/  @!P5 IMAD.IADD R12, R12, 0x1, -R3 ;  /* 0x000000010c0cd824 */ /* 0x000fe200078e0a03 */
[----:B------:R-:W-:Y:S01]  /*0ce0*/  ISETP.GT.U32.AND P5, PT, R3, R8, PT ;  /* 0x000000080300720c */ /* 0x000fe20003fa4070 */
[----:B------:R-:W-:Y:S01]  /*0cf0*/  IMAD.HI.U32 R10, R7, R16, RZ ;  /* 0x00000010070a7227 */ /* 0x000fe200078e00ff */
[----:B------:R-:W-:-:S02]  /*0d00*/  ISETP.GT.U32.AND P4, PT, R3, R4, PT ;  /* 0x000000040300720c */ /* 0x000fc40003f84070 */
[----:B------:R-:W-:Y:S01]  /*0d10*/  IABS R18, R13 ;  /* 0x0000000d00127213 */ /* 0x000fe20000000000 */
[----:B------:R-:W-:Y:S01]  /*0d20*/  IMAD.MOV R10, RZ, RZ, -R10 ;  /* 0x000000ffff0a7224 */ /* 0x000fe200078e0a0a */
[----:B------:R-:W-:Y:S01]  /*0d30*/  IABS R20, R17 ;  /* 0x0000001100147213 */ /* 0x000fe20000000000 */
[----:B------:R-:W-:Y:S01]  /*0d40*/  IMAD.MOV.U32 R86, RZ, RZ, R6 ;  /* 0x000000ffff567224 */ /* 0x000fe200078e0006 */
[----:B------:R-:W-:Y:S01]  /*0d50*/  ISETP.GE.AND P0, PT, R19, RZ, PT ;  /* 0x000000ff1300720c */ /* 0x000fe20003f06270 */
[----:B------:R-:W-:Y:S01]  /*0d60*/  IMAD R16, R3, R10, R16 ;  /* 0x0000000a03107224 */ /* 0x000fe200078e0210 */
[----:B------:R-:W-:Y:S01]  /*0d70*/  LOP3.LUT R19, R5, 0x24, RZ, 0xfc, !PT ;  /* 0x0000002405137812 */ /* 0x000fe200078efcff */
[----:B------:R-:W-:Y:S01]  /*0d80*/  IMAD.HI.U32 R10, R7, R18, RZ ;  /* 0x00000012070a7227 */ /* 0x000fe200078e00ff */
[----:B------:R-:W-:Y:S02]  /*0d90*/  IABS R76, R29 ;  /* 0x0000001d004c7213 */ /* 0x000fe40000000000 */
[----:B------:R-:W-:Y:S01]  /*0da0*/  IABS R22, R19 ;  /* 0x0000001300167213 */ /* 0x000fe20000000000 */
[----:B------:R-:W-:Y:S01]  /*0db0*/  IMAD.MOV R10, RZ, RZ, -R10 ;  /* 0x000000ffff0a7224 */ /* 0x000fe200078e0a0a */
[----:B------:R-:W-:Y:S01]  /*0dc0*/  IABS R74, R27 ;  /* 0x0000001b004a7213 */ /* 0x000fe20000000000 */
[--C-:B------:R-:W-:Y:S01]  /*0dd0*/  @!P5 IMAD.IADD R8, R8, 0x1, -R3.reuse ;  /* 0x000000010808d824 */ /* 0x100fe200078e0a03 */
[C---:B------:R-:W-:Y:S01]  /*0de0*/  ISETP.GT.U32.AND P5, PT, R3.reuse, R16, PT ;  /* 0x000000100300720c */ /* 0x040fe20003fa4070 */
[--C-:B------:R-:W-:Y:S01]  /*0df0*/  @!P4 IMAD.IADD R4, R4, 0x1, -R3.reuse ;  /* 0x000000010404c824 */ /* 0x100fe200078e0a03 */
[----:B------:R-:W-:Y:S01]  /*0e00*/  ISETP.GT.U32.AND P4, PT, R3, R12, PT ;  /* 0x0000000c0300720c */ /* 0x000fe20003f84070 */
[----:B------:R-:W-:Y:S01]  /*0e10*/  @!P1 IMAD.IADD R14, R14, 0x1, -R3 ;  /* 0x000000010e0e9824 */ /* 0x000fe200078e0a03 */
[----:B------:R-:W-:Y:S01]  /*0e20*/  LOP3.LUT R31, R5, 0x70, RZ, 0xfc, !PT ;  /* 0x00000070051f7812 */ /* 0x000fe200078efcff */
[----:B------:R-:W-:Y:S01]  /*0e30*/  IMAD R18, R3, R10, R18 ;  /* 0x0000000a03127224 */ /* 0x000fe200078e0212 */
[----:B------:R-:W-:Y:S01]  /*0e40*/  LOP3.LUT R33, R5, 0x74, RZ, 0xfc, !PT ;  /* 0x0000007405217812 */ /* 0x000fe200078efcff */
[----:B------:R-:W-:Y:S01]  /*0e50*/  IMAD.HI.U32 R10, R7, R20, RZ ;  /* 0x00000014070a7227 */ /* 0x000fe200078e00ff */
[----:B------:R-:W-:-:S02]  /*0e60*/  ISETP.GT.U32.AND P1, PT, R3, R14, PT ;  /* 0x0000000e0300720c */ /* 0x000fc40003f24070 */
[----:B------:R-:W-:Y:S01]  /*0e70*/  IABS R78, R31 ;  /* 0x0000001f004e7213 */ /* 0x000fe20000000000 */
[----:B------:R-:W-:Y:S01]  /*0e80*/  IMAD.MOV R10, RZ, RZ, -R10 ;  /* 0x000000ffff0a7224 */ /* 0x000fe200078e0a0a */
[----:B------:R-:W-:Y:S01]  /*0e90*/  IABS R80, R33 ;  /* 0x0000002100507213 */ /* 0x000fe20000000000 */
[--C-:B------:R-:W-:Y:S01]  /*0ea0*/  @!P5 IMAD.IADD R16, R16, 0x1, -R3.reuse ;  /* 0x000000011010d824 */ /* 0x100fe200078e0a03 */
[----:B------:R-:W-:Y:S01]  /*0eb0*/  ISETP.GE.AND P5, PT, R13, RZ, PT ;  /* 0x000000ff0d00720c */ /* 0x000fe20003fa6270 */
[----:B------:R-:W-:Y:S01]  /*0ec0*/  IMAD R20, R3, R10, R20 ;  /* 0x0000000a03147224 */ /* 0x000fe200078e0214 */
[C---:B------:R-:W-:Y:S01]  /*0ed0*/  LOP3.LUT R13, R5.reuse, 0x2c, RZ, 0xfc, !PT ;  /* 0x0000002c050d7812 */ /* 0x040fe200078efcff */
[----:B------:R-:W-:Y:S01]  /*0ee0*/  IMAD.MOV.U32 R10, RZ, RZ, R4 ;  /* 0x000000ffff0a7224 */ /* 0x000fe200078e0004 */
[----:B------:R-:W-:Y:S01]  /*0ef0*/  LOP3.LUT R35, R5, 0x78, RZ, 0xfc, !PT ;  /* 0x0000007805237812 */ /* 0x000fe200078efcff */
[--C-:B------:R-:W-:Y:S01]  /*0f00*/  @!P4 IMAD.IADD R12, R12, 0x1, -R3.reuse ;  /* 0x000000010c0cc824 */ /* 0x100fe200078e0a03 */
[C---:B------:R-:W-:Y:S01]  /*0f10*/  ISETP.GT.U32.AND P4, PT, R3.reuse, R18, PT ;  /* 0x000000120300720c */ /* 0x040fe20003f84070 */
[----:B------:R-:W-:Y:S01]  /*0f20*/  @!P3 IMAD.MOV R10, RZ, RZ, -R10 ;  /* 0x000000ffff0ab224 */ /* 0x000fe200078e0a0a */
[----:B------:R-:W-:Y:S01]  /*0f30*/  ISETP.GT.U32.AND P3, PT, R3, R16, PT ;  /* 0x000000100300720c */ /* 0x000fe20003f64070 */
[----:B------:R-:W-:Y:S01]  /*0f40*/  IMAD.MOV.U32 R28, RZ, RZ, R8 ;  /* 0x000000ffff1c7224 */ /* 0x000fe200078e0008 */
[----:B------:R-:W-:Y:S01]  /*0f50*/  IABS R82, R35 ;  /* 0x0000002300527213 */ /* 0x000fe20000000000 */
[----:B------:R-:W-:Y:S01]  /*0f60*/  @!P1 IMAD.IADD R14, R14, 0x1, -R3 ;  /* 0x000000010e0e9824 */ /* 0x000fe200078e0a03 */
[----:B------:R-:W-:Y:S01]  /*0f70*/  ISETP.GE.AND P1, PT, R15, RZ, PT ;  /* 0x000000ff0f00720c */ /* 0x000fe20003f26270 */
[----:B------:R-:W-:Y:S01]  /*0f80*/  IMAD.HI.U32 R4, R7, R24, RZ ;  /* 0x0000001807047227 */ /* 0x000fe200078e00ff */
[----:B------:R-:W-:-:S03]  /*0f90*/  LOP3.LUT R15, R5, 0x30, RZ, 0xfc, !PT ;  /* 0x00000030050f7812 */ /* 0x000fc600078efcff */
[----:B------:R-:W-:Y:S01]  /*0fa0*/  @!P2 IMAD.MOV R28, RZ, RZ, -R28 ;  /* 0x000000ffff1ca224 */ /* 0x000fe200078e0a1c */
[----:B------:R-:W-:Y:S01]  /*0fb0*/  ISETP.GT.U32.AND P2, PT, R3, R20, PT ;  /* 0x000000140300720c */ /* 0x000fe20003f44070 */
[----:B------:R-:W-:Y:S02]  /*0fc0*/  IMAD.MOV R8, RZ, RZ, -R4 ;  /* 0x000000ffff087224 */ /* 0x000fe400078e0a04 */
[--C-:B------:R-:W-:Y:S02]  /*0fd0*/  @!P4 IMAD.IADD R18, R18, 0x1, -R3.reuse ;  /* 0x000000011212c824 */ /* 0x100fe400078e0a03 */
[----:B------:R-:W-:Y:S01]  /*0fe0*/  @!P3 IMAD.IADD R16, R16, 0x1, -R3 ;  /* 0x000000011010b824 */ /* 0x000fe200078e0a03 */
[----:B------:R-:W-:Y:S01]  /*0ff0*/  ISETP.GE.AND P3, PT, R21, RZ, PT ;  /* 0x000000ff1500720c */ /* 0x000fe20003f66270 */
[C---:B------:R-:W-:Y:S01]  /*1000*/  IMAD R8, R3.reuse, R8, R24 ;  /* 0x0000000803087224 */ /* 0x040fe200078e0218 */
[----:B------:R-:W-:Y:S01]  /*1010*/  ISETP.GT.U32.AND P4, PT, R3, R18, PT ;  /* 0x000000120300720c */ /* 0x000fe20003f84070 */
[----:B------:R-:W-:Y:S01]  /*1020*/  @!P1 IMAD.MOV R16, RZ, RZ, -R16 ;  /* 0x000000ffff109224 */ /* 0x000fe200078e0a10 */
[----:B------:R-:W-:Y:S01]  /*1030*/  IABS R24, R13 ;  /* 0x0000000d00187213 */ /* 0x000fe20000000000 */
[----:B------:R-:W-:Y:S01]  /*1040*/  IMAD.HI.U32 R11, R7, R22, RZ ;  /* 0x00000016070b7227 */ /* 0x000fe200078e00ff */
[----:B------:R-:W-:-:S02]  /*1050*/  ISETP.GT.U32.AND P1, PT, R3, R8, PT ;  /* 0x000000080300720c */ /* 0x000fc40003f24070 */
[----:B------:R-:W-:Y:S01]  /*1060*/  LOP3.LUT R21, R5, 0x58, RZ, 0xfc, !PT ;  /* 0x0000005805157812 */ /* 0x000fe200078efcff */
[----:B------:R-:W-:Y:S02]  /*1070*/  @!P2 IMAD.IADD R20, R20, 0x1, -R3 ;  /* 0x000000011414a824 */ /* 0x000fe400078e0a03 */
[----:B------:R-:W-:Y:S01]  /*1080*/  IMAD.MOV R11, RZ, RZ, -R11 ;  /* 0x000000ffff0b7224 */ /* 0x000fe200078e0a0b */
[----:B------:R-:W-:Y:S01]  /*1090*/  IABS R52, R21 ;  /* 0x0000001500347213 */ /* 0x000fe20000000000 */
[----:B------:R-:W-:Y:S01]  /*10a0*/  @!P0 IMAD.MOV R12, RZ, RZ, -R12 ;  /* 0x000000ffff0c8224 */ /* 0x000fe200078e0a0c */
[C---:B------:R-:W-:Y:S01]  /*10b0*/  ISETP.GT.U32.AND P2, PT, R3.reuse, R20, PT ;  /* 0x000000140300720c */ /* 0x040fe20003f44070 */
[----:B------:R-:W-:Y:S01]  /*10c0*/  IMAD R4, R3, R11, R22 ;  /* 0x0000000b03047224 */ /* 0x000fe200078e0216 */
[----:B------:R-:W-:Y:S01]  /*10d0*/  ISETP.GE.AND P0, PT, R17, RZ, PT ;  /* 0x000000ff1100720c */ /* 0x000fe20003f06270 */
[--C-:B------:R-:W-:Y:S01]  /*10e0*/  @!P4 IMAD.IADD R18, R18, 0x1, -R3.reuse ;  /* 0x000000011212c824 */ /* 0x100fe200078e0a03 */
[----:B------:R-:W-:Y:S01]  /*10f0*/  IABS R22, R15 ;  /* 0x0000000f00167213 */ /* 0x000fe20000000000 */
[----:B------:R-:W-:Y:S01]  /*1100*/  @!P1 IMAD.IADD R8, R8, 0x1, -R3 ;  /* 0x0000000108089824 */ /* 0x000fe200078e0a03 */
[----:B------:R-:W-:Y:S01]  /*1110*/  ISETP.GT.U32.AND P4, PT, R3, R4, PT ;  /* 0x000000040300720c */ /* 0x000fe20003f84070 */
[----:B------:R-:W-:Y:S01]  /*1120*/  IMAD.HI.U32 R11, R7, R24, RZ ;  /* 0x00000018070b7227 */ /* 0x000fe200078e00ff */
[----:B------:R-:W-:-:S02]  /*1130*/  LOP3.LUT R17, R5, 0x34, RZ, 0xfc, !PT ;  /* 0x0000003405117812 */ /* 0x000fc400078efcff */
[----:B------:R-:W-:Y:S01]  /*1140*/  ISETP.GT.U32.AND P1, PT, R3, R8, PT ;  /* 0x000000080300720c */ /* 0x000fe20003f24070 */
[----:B------:R-:W-:Y:S01]  /*1150*/  @!P5 IMAD.MOV R18, RZ, RZ, -R18 ;  /* 0x000000ffff12d224 */ /* 0x000fe200078e0a12 */
[----:B------:R-:W-:Y:S01]  /*1160*/  ISETP.GE.AND P5, PT, R13, RZ, PT ;  /* 0x000000ff0d00720c */ /* 0x000fe20003fa6270 */
[----:B------:R-:W-:Y:S01]  /*1170*/  IMAD.MOV R13, RZ, RZ, -R11 ;  /* 0x000000ffff0d7224 */ /* 0x000fe200078e0a0b */
[----:B------:R-:W-:Y:S01]  /*1180*/  IABS R26, R17 ;  /* 0x00000011001a7213 */ /* 0x000fe20000000000 */
[----:B------:R-:W-:Y:S01]  /*1190*/  @!P2 IMAD.IADD R20, R20, 0x1, -R3 ;  /* 0x000000011414a824 */ /* 0x000fe200078e0a03 */
[----:B------:R-:W-:Y:S01]  /*11a0*/  ISETP.GE.AND P2, PT, R15, RZ, PT ;  /* 0x000000ff0f00720c */ /* 0x000fe20003f46270 */
[----:B------:R-:W-:Y:S01]  /*11b0*/  IMAD.HI.U32 R11, R7, R22, RZ ;  /* 0x00000016070b7227 */ /* 0x000fe200078e00ff */
[----:B------:R-:W-:-:S03]  /*11c0*/  LOP3.LUT R15, R5, 0x40, RZ, 0xfc, !PT ;  /* 0x00000040050f7812 */ /* 0x000fc600078efcff */
[C---:B------:R-:W-:Y:S01]  /*11d0*/  IMAD R24, R3.reuse, R13, R24 ;  /* 0x0000000d03187224 */ /* 0x040fe200078e0218 */
[----:B------:R-:W-:Y:S01]  /*11e0*/  IABS R32, R15 ;  /* 0x0000000f00207213 */ /* 0x000fe20000000000 */
[----:B------:R-:W-:Y:S02]  /*11f0*/  IMAD.MOV.U32 R38, RZ, RZ, R20 ;  /* 0x000000ffff267224 */ /* 0x000fe400078e0014 */
[----:B------:R-:W-:Y:S02]  /*1200*/  IMAD.MOV R11, RZ, RZ, -R11 ;  /* 0x000000ffff0b7224 */ /* 0x000fe400078e0a0b */
[----:B------:R-:W-:Y:S01]  /*1210*/  @!P0 IMAD.MOV R38, RZ, RZ, -R38 ;  /* 0x000000ffff268224 */ /* 0x000fe200078e0a26 */
[C---:B------:R-:W-:Y:S01]  /*1220*/  ISETP.GT.U32.AND P0, PT, R3.reuse, R24, PT ;  /* 0x000000180300720c */ /* 0x040fe20003f04070 */
[----:B------:R-:W-:Y:S01]  /*1230*/  IMAD R20, R3, R11, R22 ;  /* 0x0000000b03147224 */ /* 0x000fe200078e0216 */
[----:B------:R-:W-:Y:S01]  /*1240*/  LOP3.LUT R11, R5, 0x38, RZ, 0xfc, !PT ;  /* 0x00000038050b7812 */ /* 0x000fe200078efcff */
[----:B------:R-:W-:-:S02]  /*1250*/  @!P4 IMAD.IADD R4, R4, 0x1, -R3 ;  /* 0x000000010404c824 */ /* 0x000fc400078e0a03 */
[--C-:B------:R-:W-:Y:S01]  /*1260*/  @!P1 IMAD.IADD R8, R8, 0x1, -R3.reuse ;  /* 0x0000000108089824 */ /* 0x100fe200078e0a03 */
[C---:B------:R-:W-:Y:S01]  /*1270*/  ISETP.GT.U32.AND P1, PT, R3.reuse, R20, PT ;  /* 0x000000140300720c */ /* 0x040fe20003f24070 */
[----:B------:R-:W-:Y:S01]  /*1280*/  @!P6 IMAD.MOV R14, RZ, RZ, -R14 ;  /* 0x000000ffff0ee224 */ /* 0x000fe200078e0a0e */
[----:B------:R-:W-:Y:S01]  /*1290*/  ISETP.GT.U32.AND P4, PT, R3, R4, PT ;  /* 0x000000040300720c */ /* 0x000fe20003f84070 */
[----:B------:R-:W-:Y:S01]  /*12a0*/  IMAD.HI.U32 R13, R7, R26, RZ ;  /* 0x0000001a070d7227 */ /* 0x000fe200078e00ff */
[----:B------:R-:W-:Y:S02]  /*12b0*/  ISETP.GE.AND P6, PT, R19, RZ, PT ;  /* 0x000000ff1300720c */ /* 0x000fe40003fc6270 */
[----:B------:R-:W-:Y:S01]  /*12c0*/  IABS R30, R11 ;  /* 0x0000000b001e7213 */ /* 0x000fe20000000000 */
[----:B------:R-:W-:Y:S01]  /*12d0*/  @!P0 IMAD.IADD R24, R24, 0x1, -R3 ;  /* 0x0000000118188824 */ /* 0x000fe200078e0a03 */
[----:B------:R-:W-:Y:S01]  /*12e0*/  LOP3.LUT R19, R5, 0x4c, RZ, 0xfc, !PT ;  /* 0x0000004c05137812 */ /* 0x000fe200078efcff */
[----:B------:R-:W-:-:S02]  /*12f0*/  IMAD.MOV R13, RZ, RZ, -R13 ;  /* 0x000000ffff0d7224 */ /* 0x000fc400078e0a0d */
[----:B------:R-:W-:Y:S01]  /*1300*/  IMAD.MOV.U32 R42, RZ, RZ, R8 ;  /* 0x000000ffff2a7224 */ /* 0x000fe200078e0008 */
[----:B------:R-:W-:Y:S01]  /*1310*/  ISETP.GT.U32.AND P0, PT, R3, R24, PT ;  /* 0x000000180300720c */ /* 0x000fe20003f04070 */
[--C-:B------:R-:W-:Y:S02]  /*1320*/  @!P1 IMAD.IADD R20, R20, 0x1, -R3.reuse ;  /* 0x0000000114149824 */ /* 0x100fe400078e0a03 */
[----:B------:R-:W-:Y:S01]  /*1330*/  @!P4 IMAD.IADD R4, R4, 0x1, -R3 ;  /* 0x000000010404c824 */ /* 0x000fe200078e0a03 */
[----:B------:R-:W-:Y:S01]  /*1340*/  ISETP.GE.AND P4, PT, R17, RZ, PT ;  /* 0x000000ff1100720c */ /* 0x000fe20003f86270 */
[C---:B------:R-:W-:Y:S01]  /*1350*/  IMAD R26, R3.reuse, R13, R26 ;  /* 0x0000000d031a7224 */ /* 0x040fe200078e021a */
[----:B------:R-:W-:Y:S01]  /*1360*/  ISETP.GT.U32.AND P1, PT, R3, R20, PT ;  /* 0x000000140300720c */ /* 0x000fe20003f24070 */
[----:B------:R-:W-:Y:S01]  /*1370*/  IMAD.MOV.U32 R22, RZ, RZ, R4 ;  /* 0x000000ffff167224 */ /* 0x000fe200078e0004 */
[----:B------:R-:W-:Y:S01]  /*1380*/  LOP3.LUT R17, R5, 0x44, RZ, 0xfc, !PT ;  /* 0x0000004405117812 */ /* 0x000fe200078efcff */
[----:B------:R-:W-:-:S03]  /*1390*/  IMAD.HI.U32 R4, R7, R30, RZ ;  /* 0x0000001e07047227 */ /* 0x000fc600078e00ff */
[----:B------:R-:W-:Y:S01]  /*13a0*/  IABS R34, R17 ;  /* 0x0000001100227213 */ /* 0x000fe20000000000 */
[----:B------:R-:W-:Y:S01]  /*13b0*/  @!P6 IMAD.MOV R22, RZ, RZ, -R22 ;  /* 0x000000ffff16e224 */ /* 0x000fe200078e0a16 */
[----:B------:R-:W-:Y:S01]  /*13c0*/  ISETP.GT.U32.AND P6, PT, R3, R26, PT ;  /* 0x0000001a0300720c */ /* 0x000fe20003fc4070 */
[----:B------:R-:W-:-:S04]  /*13d0*/  IMAD.HI.U32 R8, R7, R32, RZ ;  /* 0x0000002007087227 */ /* 0x000fc800078e00ff */
[----:B------:R-:W-:Y:S02]  /*13e0*/  IMAD.MOV R4, RZ, RZ, -R4 ;  /* 0x000000ffff047224 */ /* 0x000fe400078e0a04 */
[--C-:B------:R-:W-:Y:S01]  /*13f0*/  @!P0 IMAD.IADD R24, R24, 0x1, -R3.reuse ;  /* 0x0000000118188824 */ /* 0x100fe200078e0a03 */
[----:B------:R-:W-:Y:S01]  /*1400*/  ISETP.GE.AND P0, PT, R15, RZ, PT ;  /* 0x000000ff0f00720c */ /* 0x000fe20003f06270 */
[----:B------:R-:W-:Y:S01]  /*1410*/  IMAD.MOV R8, RZ, RZ, -R8 ;  /* 0x000000ffff087224 */ /* 0x000fe200078e0a08 */
[----:B------:R-:W-:Y:S01]  /*1420*/  LOP3.LUT R15, R5, 0x48, RZ, 0xfc, !PT ;  /* 0x00000048050f7812 */ /* 0x000fe200078efcff */
[C---:B------:R-:W-:Y:S02]  /*1430*/  IMAD R4, R3.reuse, R4, R30 ;  /* 0x0000000403047224 */ /* 0x040fe400078e021e */
[C---:B------:R-:W-:Y:S01]  /*1440*/  IMAD R8, R3.reuse, R8, R32 ;  /* 0x0000000803087224 */ /* 0x040fe200078e0220 */
[----:B------:R-:W-:Y:S01]  /*1450*/  IABS R13, R15 ;  /* 0x0000000f000d7213 */ /* 0x000fe20000000000 */
[----:B------:R-:W-:Y:S01]  /*1460*/  @!P1 IMAD.IADD R20, R20, 0x1, -R3 ;  /* 0x0000000114149824 */ /* 0x000fe200078e0a03 */
[----:B------:R-:W-:Y:S01]  /*1470*/  ISETP.GT.U32.AND P1, PT, R3, R4, PT ;  /* 0x000000040300720c */ /* 0x000fe20003f24070 */
[----:B------:R-:W-:-:S02]  /*1480*/  IMAD.MOV.U32 R40, RZ, RZ, R24 ;  /* 0x000000ffff287224 */ /* 0x000fc400078e0018 */
[----:B------:R-:W-:Y:S01]  /*1490*/  @!P3 IMAD.MOV R42, RZ, RZ, -R42 ;  /* 0x000000ffff2ab224 */ /* 0x000fe200078e0a2a */
[----:B------:R-:W-:Y:S01]  /*14a0*/  ISETP.GE.AND P3, PT, R11, RZ, PT ;  /* 0x000000ff0b00720c */ /* 0x000fe20003f66270 */
[----:B------:R-:W-:Y:S01]  /*14b0*/  @!P5 IMAD.MOV R40, RZ, RZ, -R40 ;  /* 0x000000ffff28d224 */ /* 0x000fe200078e0a28 */
[----:B------:R-:W-:Y:S01]  /*14c0*/  ISETP.GT.U32.AND P5, PT, R3, R8, PT ;  /* 0x000000080300720c */ /* 0x000fe20003fa4070 */
[----:B------:R-:W-:Y:S02]  /*14d0*/  @!P6 IMAD.IADD R26, R26, 0x1, -R3 ;  /* 0x000000011a1ae824 */ /* 0x000fe400078e0a03 */
[----:B------:R-:W-:-:S03]  /*14e0*/  IMAD.HI.U32 R11, R7, R34, RZ ;  /* 0x00000022070b7227 */ /* 0x000fc600078e00ff */
[----:B------:R-:W-:Y:S01]  /*14f0*/  ISETP.GT.U32.AND P6, PT, R3, R26, PT ;  /* 0x0000001a0300720c */ /* 0x000fe20003fc4070 */
[----:B------:R-:W-:Y:S02]  /*1500*/  IMAD.MOV R11, RZ, RZ, -R11 ;  /* 0x000000ffff0b7224 */ /* 0x000fe400078e0a0b */
[----:B------:R-:W-:Y:S02]  /*1510*/  IMAD.MOV.U32 R32, RZ, RZ, R13 ;  /* 0x000000ffff207224 */ /* 0x000fe400078e000d */
[----:B------:R-:W-:Y:S01]  /*1520*/  @!P1 IMAD.IADD R4, R4, 0x1, -R3 ;  /* 0x0000000104049824 */ /* 0x000fe200078e0a03 */
[----:B------:R-:W-:Y:S01]  /*1530*/  ISETP.GE.AND P1, PT, R15, RZ, PT ;  /* 0x000000ff0f00720c */ /* 0x000fe20003f26270 */
[----:B------:R-:W-:Y:S01]  /*1540*/  IMAD R30, R3, R11, R34 ;  /* 0x0000000b031e7224 */ /* 0x000fe200078e0222 */
[----:B------:R-:W-:Y:S01]  /*1550*/  LOP3.LUT R15, R5, 0x54, RZ, 0xfc, !PT ;  /* 0x00000054050f7812 */ /* 0x000fe200078efcff */
[----:B------:R-:W-:-:S03]  /*1560*/  IMAD.HI.U32 R11, R7, R32, RZ ;  /* 0x00000020070b7227 */ /* 0x000fc600078e00ff */
[----:B------:R-:W-:Y:S01]  /*1570*/  IABS R36, R15 ;  /* 0x0000000f00247213 */ /* 0x000fe20000000000 */
[----:B------:R-:W-:Y:S01]  /*1580*/  @!P5 IMAD.IADD R8, R8, 0x1, -R3 ;  /* 0x000000010808d824 */ /* 0x000fe200078e0a03 */
[----:B------:R-:W-:Y:S01]  /*1590*/  ISETP.GT.U32.AND P5, PT, R3, R4, PT ;  /* 0x000000040300720c */ /* 0x000fe20003fa4070 */
[----:B------:R-:W-:Y:S01]  /*15a0*/  IMAD.MOV.U32 R44, RZ, RZ, R20 ;  /* 0x000000ffff2c7224 */ /* 0x000fe200078e0014 */
[----:B------:R-:W-:Y:S01]  /*15b0*/  IABS R20, R19 ;  /* 0x0000001300147213 */ /* 0x000fe20000000000 */
[----:B------:R-:W-:Y:S02]  /*15c0*/  IMAD.MOV R11, RZ, RZ, -R11 ;  /* 0x000000ffff0b7224 */ /* 0x000fe400078e0a0b */
[----:B------:R-:W-:Y:S01]  /*15d0*/  @!P2 IMAD.MOV R44, RZ, RZ, -R44 ;  /* 0x000000ffff2ca224 */ /* 0x000fe200078e0a2c */
[----:B------:R-:W-:Y:S01]  /*15e0*/  ISETP.GE.AND P2, PT, R17, RZ, PT ;  /* 0x000000ff1100720c */ /* 0x000fe20003f46270 */
[----:B------:R-:W-:Y:S01]  /*15f0*/  @!P6 IMAD.IADD R26, R26, 0x1, -R3 ;  /* 0x000000011a1ae824 */ /* 0x000fe200078e0a03 */
[C---:B------:R-:W-:Y:S01]  /*1600*/  ISETP.GT.U32.AND P6, PT, R3.reuse, R30, PT ;  /* 0x0000001e0300720c */ /* 0x040fe20003fc4070 */
[----:B------:R-:W-:Y:S01]  /*1610*/  IMAD R24, R3, R11, R32 ;  /* 0x0000000b03187224 */ /* 0x000fe200078e0220 */
[----:B------:R-:W-:Y:S01]  /*1620*/  LOP3.LUT R17, R5, 0x50, RZ, 0xfc, !PT ;  /* 0x0000005005117812 */ /* 0x000fe200078efcff */
[----:B------:R-:W-:-:S03]  /*1630*/  IMAD.HI.U32 R11, R7, R20, RZ ;  /* 0x00000014070b7227 */ /* 0x000fc600078e00ff */
[----:B------:R-:W-:Y:S01]  /*1640*/  IABS R34, R17 ;  /* 0x0000001100227213 */ /* 0x000fe20000000000 */
[----:B------:R-:W-:Y:S02]  /*1650*/  IMAD.MOV R11, RZ, RZ, -R11 ;  /* 0x000000ffff0b7224 */ /* 0x000fe400078e0a0b */
[----:B------:R-:W-:Y:S01]  /*1660*/  @!P5 IMAD.IADD R4, R4, 0x1, -R3 ;  /* 0x000000010404d824 */ /* 0x000fe200078e0a03 */
[C---:B------:R-:W-:Y:S01]  /*1670*/  ISETP.GT.U32.AND P5, PT, R3.reuse, R24, PT ;  /* 0x000000180300720c */ /* 0x040fe20003fa4070 */
[----:B------:R-:W-:Y:S01]  /*1680*/  IMAD R32, R3, R11, R20 ;  /* 0x0000000b03207224 */ /* 0x000fe200078e0214 */
[----:B------:R-:W-:Y:S01]  /*1690*/  IABS R20, R5 ;  /* 0x0000000500147213 */ /* 0x000fe20000000000 */
[----:B------:R-:W-:-:S04]  /*16a0*/  IMAD.HI.U32 R11, R7, R34, RZ ;  /* 0x00000022070b7227 */ /* 0x000fc800078e00ff */
[----:B------:R-:W-:Y:S02]  /*16b0*/  IMAD.MOV.U32 R46, RZ, RZ, R26 ;  /* 0x000000ffff2e7224 */ /* 0x000fe400078e001a */
[----:B------:R-:W-:Y:S01]  /*16c0*/  @!P6 IMAD.IADD R30, R30, 0x1, -R3 ;  /* 0x000000011e1ee824 */ /* 0x000fe200078e0a03 */
[C---:B------:R-:W-:Y:S01]  /*16d0*/  ISETP.GT.U32.AND P6, PT, R3.reuse, R8, PT ;  /* 0x000000080300720c */ /* 0x040fe20003fc4070 */
[----:B------:R-:W-:Y:S02]  /*16e0*/  IMAD.MOV R13, RZ, RZ, -R11 ;  /* 0x000000ffff0d7224 */ /* 0x000fe400078e0a0b */
[----:B------:R-:W-:Y:S01]  /*16f0*/  @!P4 IMAD.MOV R46, RZ, RZ, -R46 ;  /* 0x000000ffff2ec224 */ /* 0x000fe200078e0a2e */
[C---:B------:R-:W-:Y:S01]  /*1700*/  ISETP.GT.U32.AND P4, PT, R3.reuse, R30, PT ;  /* 0x0000001e0300720c */ /* 0x040fe20003f84070 */
[----:B------:R-:W-:Y:S02]  /*1710*/  IMAD R34, R3, R13, R34 ;  /* 0x0000000d03227224 */ /* 0x000fe400078e0222 */
[----:B------:R-:W-:-:S02]  /*1720*/  @!P5 IMAD.IADD R24, R24, 0x1, -R3 ;  /* 0x000000011818d824 */ /* 0x000fc400078e0a03 */
[----:B------:R-:W-:Y:S01]  /*1730*/  IMAD.MOV.U32 R50, RZ, RZ, R4 ;  /* 0x000000ffff327224 */ /* 0x000fe200078e0004 */
[----:B------:R-:W-:Y:S01]  /*1740*/  ISETP.GT.U32.AND P5, PT, R3, R34, PT ;  /* 0x000000220300720c */ /* 0x000fe20003fa4070 */
[----:B------:R-:W-:-:S04]  /*1750*/  IMAD.HI.U32 R13, R7, R52, RZ ;  /* 0x00000034070d7227 */ /* 0x000fc800078e00ff */
[----:B------:R-:W-:Y:S01]  /*1760*/  @!P3 IMAD.MOV R50, RZ, RZ, -R50 ;  /* 0x000000ffff32b224 */ /* 0x000fe200078e0a32 */
[----:B------:R-:W-:Y:S01]  /*1770*/  ISETP.GT.U32.AND P3, PT, R3, R24, PT ;  /* 0x000000180300720c */ /* 0x000fe20003f64070 */
[----:B------:R-:W-:Y:S01]  /*1780*/  @!P4 IMAD.IADD R30, R30, 0x1, -R3 ;  /* 0x000000011e1ec824 */ /* 0x000fe200078e0a03 */
[----:B------:R-:W-:Y:S01]  /*1790*/  ISETP.GE.AND P4, PT, R19, RZ, PT ;  /* 0x000000ff1300720c */ /* 0x000fe20003f86270 */
[----:B------:R-:W-:Y:S01]  /*17a0*/  IMAD.HI.U32 R11, R7, R36, RZ ;  /* 0x00000024070b7227 */ /* 0x000fe200078e00ff */
[----:B------:R-:W-:-:S03]  /*17b0*/  LOP3.LUT R19, R5, 0x60, RZ, 0xfc, !PT ;  /* 0x0000006005137812 */ /* 0x000fc600078efcff */
[----:B------:R-:W-:Y:S01]  /*17c0*/  @!P5 IMAD.IADD R34, R34, 0x1, -R3 ;  /* 0x000000012222d824 */ /* 0x000fe200078e0a03 */
[----:B------:R-:W-:Y:S01]  /*17d0*/  IABS R68, R19 ;  /* 0x0000001300447213 */ /* 0x000fe20000000000 */
[----:B------:R-:W-:Y:S02]  /*17e0*/  IMAD.MOV R13, RZ, RZ, -R13 ;  /* 0x000000ffff0d7224 */ /* 0x000fe400078e0a0d */
[----:B------:R-:W-:Y:S01]  /*17f0*/  @!P6 IMAD.IADD R8, R8, 0x1, -R3 ;  /* 0x000000010808e824 */ /* 0x000fe200078e0a03 */
[----:B------:R-:W-:Y:S01]  /*1800*/  ISETP.GT.U32.AND P5, PT, R3, R34, PT ;  /* 0x000000220300720c */ /* 0x000fe20003fa4070 */
[----:B------:R-:W-:Y:S01]  /*1810*/  IMAD.HI.U32 R4, R7, R68, RZ ;  /* 0x0000004407047227 */ /* 0x000fe200078e00ff */
[----:B------:R-:W-:-:S03]  /*1820*/  ISETP.GT.U32.AND P6, PT, R3, R32, PT ;  /* 0x000000200300720c */ /* 0x000fc60003fc4070 */
[----:B------:R-:W-:Y:S02]  /*1830*/  IMAD.MOV R4, RZ, RZ, -R4 ;  /* 0x000000ffff047224 */ /* 0x000fe400078e0a04 */
[----:B------:R-:W-:Y:S02]  /*1840*/  IMAD.MOV R11, RZ, RZ, -R11 ;  /* 0x000000ffff0b7224 */ /* 0x000fe400078e0a0b */
[----:B------:R-:W-:Y:S02]  /*1850*/  IMAD R68, R3, R4, R68 ;  /* 0x0000000403447224 */ /* 0x000fe400078e0244 */
[----:B------:R-:W-:-:S04]  /*1860*/  IMAD.HI.U32 R4, R7, R72, RZ ;  /* 0x0000004807047227 */ /* 0x000fc800078e00ff */
[----:B------:R-:W-:Y:S01]  /*1870*/  @!P5 IMAD.IADD R34, R34, 0x1, -R3 ;  /* 0x000000012222d824 */ /* 0x000fe200078e0a03 */
[C---:B------:R-:W-:Y:S01]  /*1880*/  ISETP.GT.U32.AND P5, PT, R3.reuse, R68, PT ;  /* 0x000000440300720c */ /* 0x040fe20003fa4070 */
[----:B------:R-:W-:Y:S02]  /*1890*/  IMAD.MOV R4, RZ, RZ, -R4 ;  /* 0x000000ffff047224 */ /* 0x000fe400078e0a04 */
[C---:B------:R-:W-:Y:S02]  /*18a0*/  IMAD R52, R3.reuse, R13, R52 ;  /* 0x0000000d03347224 */ /* 0x040fe400078e0234 */
[----:B------:R-:W-:Y:S02]  /*18b0*/  IMAD R72, R3, R4, R72 ;  /* 0x0000000403487224 */ /* 0x000fe400078e0248 */
[----:B------:R-:W-:-:S04]  /*18c0*/  IMAD.HI.U32 R4, R7, R76, RZ ;  /* 0x0000004c07047227 */ /* 0x000fc800078e00ff */
[C---:B------:R-:W-:Y:S02]  /*18d0*/  IMAD R36, R3.reuse, R11, R36 ;  /* 0x0000000b03247224 */ /* 0x040fe400078e0224 */
[----:B------:R-:W-:Y:S02]  /*18e0*/  @!P5 IMAD.IADD R68, R68, 0x1, -R3 ;  /* 0x000000014444d824 */ /* 0x000fe400078e0a03 */
[----:B------:R-:W-:Y:S02]  /*18f0*/  IMAD.MOV.U32 R54, RZ, RZ, R8 ;  /* 0x000000ffff367224 */ /* 0x000fe400078e0008 */
[----:B------:R-:W-:Y:S01]  /*1900*/  IMAD.MOV.U32 R56, RZ, RZ, R30 ;  /* 0x000000ffff387224 */ /* 0x000fe200078e001e */
[----:B------:R-:W-:Y:S01]  /*1910*/  ISETP.GT.U32.AND P5, PT, R3, R68, PT ;  /* 0x000000440300720c */ /* 0x000fe20003fa4070 */
[----:B------:R-:W-:Y:S02]  /*1920*/  IMAD.MOV R4, RZ, RZ, -R4 ;  /* 0x000000ffff047224 */ /* 0x000fe400078e0a04 */
[----:B------:R-:W-:-:S04]  /*1930*/  IMAD.HI.U32 R8, R7, R74, RZ ;  /* 0x0000004a07087227 */ /* 0x000fc800078e00ff */
[--C-:B------:R-:W-:Y:S01]  /*1940*/  @!P3 IMAD.IADD R24, R24, 0x1, -R3.reuse ;  /* 0x000000011818b824 */ /* 0x100fe200078e0a03 */
[C---:B------:R-:W-:Y:S01]  /*1950*/  ISETP.GT.U32.AND P3, PT, R3.reuse, R52, PT ;  /* 0x000000340300720c */ /* 0x040fe20003f64070 */
[----:B------:R-:W-:Y:S01]  /*1960*/  @!P2 IMAD.MOV R56, RZ, RZ, -R56 ;  /* 0x000000ffff38a224 */ /* 0x000fe200078e0a38 */
[C---:B------:R-:W-:Y:S01]  /*1970*/  ISETP.GT.U32.AND P2, PT, R3.reuse, R36, PT ;  /* 0x000000240300720c */ /* 0x040fe20003f44070 */
[C---:B------:R-:W-:Y:S02]  /*1980*/  IMAD R76, R3.reuse, R4, R76 ;  /* 0x00000004034c7224 */ /* 0x040fe400078e024c */
[----:B------:R-:W-:Y:S02]  /*1990*/  IMAD.MOV R8, RZ, RZ, -R8 ;  /* 0x000000ffff087224 */ /* 0x000fe400078e0a08 */
[----:B------:R-:W-:Y:S01]  /*19a0*/  @!P5 IMAD.IADD R68, R68, 0x1, -R3 ;  /* 0x000000014444d824 */ /* 0x000fe200078e0a03 */
[C---:B------:R-:W-:Y:S01]  /*19b0*/  ISETP.GT.U32.AND P5, PT, R3.reuse, R76, PT ;  /* 0x0000004c0300720c */ /* 0x040fe20003fa4070 */
[----:B------:R-:W-:-:S02]  /*19c0*/  IMAD R74, R3, R8, R74 ;  /* 0x00000008034a7224 */ /* 0x000fc400078e024a */
[----:B------:R-:W-:-:S04]  /*19d0*/  IMAD.HI.U32 R8, R7, R78, RZ ;  /* 0x0000004e07087227 */ /* 0x000fc800078e00ff */
[----:B------:R-:W-:Y:S02]  /*19e0*/  IMAD.MOV R11, RZ, RZ, -R8 ;  /* 0x000000ffff0b7224 */ /* 0x000fe400078e0a08 */
[--C-:B------:R-:W-:Y:S02]  /*19f0*/  @!P3 IMAD.IADD R52, R52, 0x1, -R3.reuse ;  /* 0x000000013434b824 */ /* 0x100fe400078e0a03 */
[--C-:B------:R-:W-:Y:S02]  /*1a00*/  @!P2 IMAD.IADD R36, R36, 0x1, -R3.reuse ;  /* 0x000000012424a824 */ /* 0x100fe400078e0a03 */
[C---:B------:R-:W-:Y:S01]  /*1a10*/  IMAD R78, R3.reuse, R11, R78 ;  /* 0x0000000b034e7224 */ /* 0x040fe200078e024e */
[C---:B------:R-:W-:Y:S01]  /*1a20*/  ISETP.GT.U32.AND P3, PT, R3.reuse, R52, PT ;  /* 0x000000340300720c */ /* 0x040fe20003f64070 */
[----:B------:R-:W-:Y:S01]  /*1a30*/  @!P5 IMAD.IADD R76, R76, 0x1, -R3 ;  /* 0x000000014c4cd824 */ /* 0x000fe200078e0a03 */
[----:B------:R-:W-:Y:S01]  /*1a40*/  ISETP.GT.U32.AND P2, PT, R3, R36, PT ;  /* 0x000000240300720c */ /* 0x000fe20003f44070 */
[----:B------:R-:W-:Y:S01]  /*1a50*/  IMAD.HI.U32 R8, R7, R80, RZ ;  /* 0x0000005007087227 */ /* 0x000fe200078e00ff */
[----:B------:R-:W-:-:S03]  /*1a60*/  ISETP.GT.U32.AND P5, PT, R3, R78, PT ;  /* 0x0000004e0300720c */ /* 0x000fc60003fa4070 */
[----:B------:R-:W-:Y:S02]  /*1a70*/  IMAD.MOV R11, RZ, RZ, -R8 ;  /* 0x000000ffff0b7224 */ /* 0x000fe400078e0a08 */
[--C-:B------:R-:W-:Y:S01]  /*1a80*/  @!P6 IMAD.IADD R32, R32, 0x1, -R3.reuse ;  /* 0x000000012020e824 */ /* 0x100fe200078e0a03 */
[----:B------:R-:W-:Y:S01]  /*1a90*/  ISETP.GE.AND P6, PT, R17, RZ, PT ;  /* 0x000000ff1100720c */ /* 0x000fe20003fc6270 */
[C---:B------:R-:W-:Y:S02]  /*1aa0*/  IMAD R80, R3.reuse, R11, R80 ;  /* 0x0000000b03507224 */ /* 0x040fe400078e0250 */
[--C-:B------:R-:W-:Y:S01]  /*1ab0*/  @!P3 IMAD.IADD R52, R52, 0x1, -R3.reuse ;  /* 0x000000013434b824 */ /* 0x100fe200078e0a03 */
[C---:B------:R-:W-:Y:S01]  /*1ac0*/  ISETP.GT.U32.AND P3, PT, R3.reuse, R74, PT ;  /* 0x0000004a0300720c */ /* 0x040fe20003f64070 */
[--C-:B------:R-:W-:Y:S01]  /*1ad0*/  @!P2 IMAD.IADD R36, R36, 0x1, -R3.reuse ;  /* 0x000000012424a824 */ /* 0x100fe200078e0a03 */
[C---:B------:R-:W-:Y:S01]  /*1ae0*/  ISETP.GT.U32.AND P2, PT, R3.reuse, R72, PT ;  /* 0x000000480300720c */ /* 0x040fe20003f44070 */
[----:B------:R-:W-:Y:S01]  /*1af0*/  @!P5 IMAD.IADD R78, R78, 0x1, -R3 ;  /* 0x000000014e4ed824 */ /* 0x000fe200078e0a03 */
[C---:B------:R-:W-:Y:S01]  /*1b00*/  ISETP.GT.U32.AND P5, PT, R3.reuse, R80, PT ;  /* 0x000000500300720c */ /* 0x040fe20003fa4070 */
[----:B------:R-:W-:Y:S01]  /*1b10*/  @!P0 IMAD.MOV R54, RZ, RZ, -R54 ;  /* 0x000000ffff368224 */ /* 0x000fe200078e0a36 */
[----:B------:R-:W-:Y:S01]  /*1b20*/  ISETP.GT.U32.AND P0, PT, R3, R32, PT ;  /* 0x000000200300720c */ /* 0x000fe20003f04070 */
[----:B------:R-:W-:-:S04]  /*1b30*/  IMAD.HI.U32 R4, R7, R20, RZ ;  /* 0x0000001407047227 */ /* 0x000fc800078e00ff */
[----:B------:R-:W-:Y:S02]  /*1b40*/  IMAD.MOV R4, RZ, RZ, -R4 ;  /* 0x000000ffff047224 */ /* 0x000fe400078e0a04 */
[--C-:B------:R-:W-:Y:S01]  /*1b50*/  @!P3 IMAD.IADD R74, R74, 0x1, -R3.reuse ;  /* 0x000000014a4ab824 */ /* 0x100fe200078e0a03 */
[----:B------:R-:W-:Y:S01]  /*1b60*/  ISETP.GE.AND P3, PT, R19, RZ, PT ;  /* 0x000000ff1300720c */ /* 0x000fe20003f66270 */
[----:B------:R-:W-:Y:S02]  /*1b70*/  IMAD R8, R3, R4, R20 ;  /* 0x0000000403087224 */ /* 0x000fe400078e0214 */
[----:B------:R-:W-:Y:S02]  /*1b80*/  VIADD R4, R0, UR9 ;  /* 0x0000000900047c36 */ /* 0x000fe40008000000 */
[--C-:B------:R-:W-:Y:S01]  /*1b90*/  @!P2 IMAD.IADD R72, R72, 0x1, -R3.reuse ;  /* 0x000000014848a824 */ /* 0x100fe200078e0a03 */
[----:B------:R-:W-:Y:S01]  /*1ba0*/  ISETP.GE.AND P2, PT, R21, RZ, PT ;  /* 0x000000ff1500720c */ /* 0x000fe20003f46270 */
[----:B------:R-:W-:Y:S01]  /*1bb0*/  @!P5 IMAD.IADD R80, R80, 0x1, -R3 ;  /* 0x000000015050d824 */ /* 0x000fe200078e0a03 */
[----:B------:R-:W-:Y:S01]  /*1bc0*/  ISETP.GT.U32.AND P5, PT, R3, R8, PT ;  /* 0x000000080300720c */ /* 0x000fe20003fa4070 */
[----:B------:R-:W-:-:S02]  /*1bd0*/  VIADD R19, R4, 0x1c ;  /* 0x0000001c04137836 */ /* 0x000fc40000000000 */
[----:B------:R-:W-:Y:S01]  /*1be0*/  @!P0 IMAD.IADD R32, R32, 0x1, -R3 ;  /* 0x0000000120208824 */ /* 0x000fe200078e0a03 */
[----:B------:R-:W-:Y:S01]  /*1bf0*/  ISETP.GE.AND P0, PT, R15, RZ, PT ;  /* 0x000000ff0f00720c */ /* 0x000fe20003f06270 */
[C---:B------:R-:W-:Y:S01]  /*1c00*/  VIADD R21, R4.reuse, 0x3c ;  /* 0x0000003c04157836 */ /* 0x040fe20000000000 */
[----:B------:R-:W-:Y:S01]  /*1c10*/  IABS R20, R19 ;  /* 0x0000001300147213 */ /* 0x000fe20000000000 */
[----:B------:R-:W-:Y:S02]  /*1c20*/  IMAD.MOV.U32 R58, RZ, RZ, R24 ;  /* 0x000000ffff3a7224 */ /* 0x000fe400078e0018 */
[C---:B------:R-:W-:Y:S01]  /*1c30*/  VIADD R23, R4.reuse, 0x5c ;  /* 0x0000005c04177836 */ /* 0x040fe20000000000 */
[----:B------:R-:W-:Y:S01]  /*1c40*/  IABS R26, R21 ;  /* 0x00000015001a7213 */ /* 0x000fe20000000000 */
[----:B------:R-:W-:Y:S02]  /*1c50*/  IMAD.MOV.U32 R60, RZ, RZ, R32 ;  /* 0x000000ffff3c7224 */ /* 0x000fe400078e0020 */
[----:B------:R-:W-:Y:S01]  /*1c60*/  @!P1 IMAD.MOV R58, RZ, RZ, -R58 ;  /* 0x000000ffff3a9224 */ /* 0x000fe200078e0a3a */
[----:B------:R-:W-:Y:S01]  /*1c70*/  ISETP.GT.U32.AND P1, PT, R3, R72, PT ;  /* 0x000000480300720c */ /* 0x000fe20003f24070 */
[----:B------:R-:W-:Y:S01]  /*1c80*/  VIADD R17, R4, 0x7c ;  /* 0x0000007c04117836 */ /* 0x000fe20000000000 */
[----:B------:R-:W-:Y:S01]  /*1c90*/  IABS R30, R23 ;  /* 0x00000017001e7213 */ /* 0x000fe20000000000 */
[----:B------:R-:W-:-:S03]  /*1ca0*/  IMAD.HI.U32 R15, R7, R82, RZ ;  /* 0x00000052070f7227 */ /* 0x000fc600078e00ff */
[----:B------:R-:W-:Y:S01]  /*1cb0*/  IABS R84, R17 ;  /* 0x0000001100547213 */ /* 0x000fe20000000000 */
[----:B------:R-:W-:Y:S01]  /*1cc0*/  @!P4 IMAD.MOV R60, RZ, RZ, -R60 ;  /* 0x000000ffff3cc224 */ /* 0x000fe200078e0a3c */
[----:B------:R-:W-:Y:S01]  /*1cd0*/  ISETP.GT.U32.AND P4, PT, R3, R74, PT ;  /* 0x0000004a0300720c */ /* 0x000fe20003f84070 */
[----:B------:R-:W-:-:S04]  /*1ce0*/  IMAD.HI.U32 R4, R7, R20, RZ ;  /* 0x0000001407047227 */ /* 0x000fc800078e00ff */
[----:B------:R-:W-:-:S04]  /*1cf0*/  IMAD.HI.U32 R11, R7, R26, RZ ;  /* 0x0000001a070b7227 */ /* 0x000fc800078e00ff */
[----:B------:R-:W-:Y:S02]  /*1d00*/  IMAD.MOV R15, RZ, RZ, -R15 ;  /* 0x000000ffff0f7224 */ /* 0x000fe400078e0a0f */
[----:B------:R-:W-:Y:S01]  /*1d10*/  @!P5 IMAD.IADD R8, R8, 0x1, -R3 ;  /* 0x000000010808d824 */ /* 0x000fe200078e0a03 */
[----:B------:R-:W-:Y:S01]  /*1d20*/  ISETP.GT.U32.AND P5, PT, R3, R76, PT ;  /* 0x0000004c0300720c */ /* 0x000fe20003fa4070 */
[----:B------:R-:W-:Y:S02]  /*1d30*/  IMAD.MOV R4, RZ, RZ, -R4 ;  /* 0x000000ffff047224 */ /* 0x000fe400078e0a04 */
[----:B------:R-:W-:-:S04]  /*1d40*/  IMAD.HI.U32 R13, R7, R30, RZ ;  /* 0x0000001e070d7227 */ /* 0x000fc800078e00ff */
[----:B------:R-:W-:Y:S02]  /*1d50*/  IMAD.MOV R11, RZ, RZ, -R11 ;  /* 0x000000ffff0b7224 */ /* 0x000fe400078e0a0b */
[----:B------:R-:W-:Y:S02]  /*1d60*/  IMAD.MOV.U32 R62, RZ, RZ, R34 ;  /* 0x000000ffff3e7224 */ /* 0x000fe400078e0022 */
[C---:B------:R-:W-:Y:S02]  /*1d70*/  IMAD R82, R3.reuse, R15, R82 ;  /* 0x0000000f03527224 */ /* 0x040fe400078e0252 */
[----:B------:R-:W-:Y:S02]  /*1d80*/  IMAD.MOV.U32 R70, RZ, RZ, R68 ;  /* 0x000000ffff467224 */ /* 0x000fe400078e0044 */
[----:B------:R-:W-:Y:S02]  /*1d90*/  IMAD R20, R3, R4, R20 ;  /* 0x0000000403147224 */ /* 0x000fe400078e0214 */
[----:B------:R-:W-:-:S02]  /*1da0*/  IMAD.MOV R13, RZ, RZ, -R13 ;  /* 0x000000ffff0d7224 */ /* 0x000fc400078e0a0d */
[C---:B------:R-:W-:Y:S02]  /*1db0*/  IMAD R26, R3.reuse, R11, R26 ;  /* 0x0000000b031a7224 */ /* 0x040fe400078e021a */
[----:B------:R-:W-:Y:S01]  /*1dc0*/  @!P6 IMAD.MOV R62, RZ, RZ, -R62 ;  /* 0x000000ffff3ee224 */ /* 0x000fe200078e0a3e */
[C---:B------:R-:W-:Y:S01]  /*1dd0*/  ISETP.GT.U32.AND P6, PT, R3.reuse, R80, PT ;  /* 0x000000500300720c */ /* 0x040fe20003fc4070 */
[----:B------:R-:W-:Y:S01]  /*1de0*/  @!P3 IMAD.MOV R70, RZ, RZ, -R70 ;  /* 0x000000ffff46b224 */ /* 0x000fe200078e0a46 */
[----:B------:R-:W-:Y:S01]  /*1df0*/  ISETP.GT.U32.AND P3, PT, R3, R82, PT ;  /* 0x000000520300720c */ /* 0x000fe20003f64070 */
[----:B------:R-:W-:-:S04]  /*1e00*/  IMAD.HI.U32 R7, R7, R84, RZ ;  /* 0x0000005407077227 */ /* 0x000fc800078e00ff */
[----:B------:R-:W-:Y:S02]  /*1e10*/  IMAD.MOV.U32 R64, RZ, RZ, R36 ;  /* 0x000000ffff407224 */ /* 0x000fe400078e0024 */
[--C-:B------:R-:W-:Y:S01]  /*1e20*/  @!P1 IMAD.IADD R72, R72, 0x1, -R3.reuse ;  /* 0x0000000148489824 */ /* 0x100fe200078e0a03 */
[C---:B------:R-:W-:Y:S01]  /*1e30*/  ISETP.GT.U32.AND P1, PT, R3.reuse, R20, PT ;  /* 0x000000140300720c */ /* 0x040fe20003f24070 */
[C---:B------:R-:W-:Y:S02]  /*1e40*/  IMAD R30, R3.reuse, R13, R30 ;  /* 0x0000000d031e7224 */ /* 0x040fe400078e021e */
[----:B------:R-:W-:Y:S01]  /*1e50*/  @!P4 IMAD.IADD R74, R74, 0x1, -R3 ;  /* 0x000000014a4ac824 */ /* 0x000fe200078e0a03 */
[C---:B------:R-:W-:Y:S01]  /*1e60*/  ISETP.GT.U32.AND P4, PT, R3.reuse, R26, PT ;  /* 0x0000001a0300720c */ /* 0x040fe20003f84070 */
[----:B------:R-:W-:Y:S02]  /*1e70*/  IMAD.MOV R7, RZ, RZ, -R7 ;  /* 0x000000ffff077224 */ /* 0x000fe400078e0a07 */
[----:B------:R-:W-:Y:S01]  /*1e80*/  @!P0 IMAD.MOV R64, RZ, RZ, -R64 ;  /* 0x000000ffff408224 */ /* 0x000fe200078e0a40 */
[C---:B------:R-:W-:Y:S01]  /*1e90*/  ISETP.GT.U32.AND P0, PT, R3.reuse, R78, PT ;  /* 0x0000004e0300720c */ /* 0x040fe20003f04070 */
[----:B------:R-:W-:Y:S01]  /*1ea0*/  @!P5 IMAD.IADD R76, R76, 0x1, -R3 ;  /* 0x000000014c4cd824 */ /* 0x000fe200078e0a03 */
[C---:B------:R-:W-:Y:S01]  /*1eb0*/  ISETP.GT.U32.AND P5, PT, R3.reuse, R30, PT ;  /* 0x0000001e0300720c */ /* 0x040fe20003fa4070 */
[----:B------:R-:W-:-:S02]  /*1ec0*/  IMAD R84, R3, R7, R84 ;  /* 0x0000000703547224 */ /* 0x000fc400078e0254 */
[----:B------:R-:W-:Y:S01]  /*1ed0*/  IMAD.MOV.U32 R66, RZ, RZ, R52 ;  /* 0x000000ffff427224 */ /* 0x000fe200078e0034 */
[----:B------:R-:W0:Y:S01]  /*1ee0*/  LDS R7, [UR11] ;  /* 0x0000000bff077984 */ /* 0x000e220008000800 */
[--C-:B------:R-:W-:Y:S01]  /*1ef0*/  @!P6 IMAD.IADD R80, R80, 0x1, -R3.reuse ;  /* 0x000000015050e824 */ /* 0x100fe200078e0a03 */
[----:B------:R-:W-:Y:S01]  /*1f00*/  ISETP.GT.U32.AND P6, PT, R3, R84, PT ;  /* 0x000000540300720c */ /* 0x000fe20003fc4070 */
[--C-:B------:R-:W-:Y:S01]  /*1f10*/  @!P3 IMAD.IADD R82, R82, 0x1, -R3.reuse ;  /* 0x000000015252b824 */ /* 0x100fe200078e0a03 */
[----:B------:R-:W-:Y:S01]  /*1f20*/  ISETP.GE.AND P3, PT, R27, RZ, PT ;  /* 0x000000ff1b00720c */ /* 0x000fe20003f66270 */
[----:B------:R-:W-:Y:S01]  /*1f30*/  @!P2 IMAD.MOV R66, RZ, RZ, -R66 ;  /* 0x000000ffff42a224 */ /* 0x000fe200078e0a42 */
[----:B------:R-:W-:Y:S01]  /*1f40*/  ISETP.GT.U32.AND P2, PT, R3, R8, PT ;  /* 0x000000080300720c */ /* 0x000fe20003f44070 */
[--C-:B------:R-:W-:Y:S01]  /*1f50*/  @!P1 IMAD.IADD R20, R20, 0x1, -R3.reuse ;  /* 0x0000000114149824 */ /* 0x100fe200078e0a03 */
[----:B------:R-:W-:Y:S01]  /*1f60*/  ISETP.GE.AND P1, PT, R29, RZ, PT ;  /* 0x000000ff1d00720c */ /* 0x000fe20003f26270 */
[--C-:B------:R-:W-:Y:S01]  /*1f70*/  @!P4 IMAD.IADD R26, R26, 0x1, -R3.reuse ;  /* 0x000000011a1ac824 */ /* 0x100fe200078e0a03 */
[----:B------:R-:W-:Y:S01]  /*1f80*/  ISETP.GE.AND P4, PT, R31, RZ, PT ;  /* 0x000000ff1f00720c */ /* 0x000fe20003f86270 */
[--C-:B------:R-:W-:Y:S01]  /*1f90*/  @!P0 IMAD.IADD R78, R78, 0x1, -R3.reuse ;  /* 0x000000014e4e8824 */ /* 0x100fe200078e0a03 */
[----:B------:R-:W-:Y:S01]  /*1fa0*/  ISETP.GE.AND P0, PT, R5, RZ, PT ;  /* 0x000000ff0500720c */ /* 0x000fe20003f06270 */
[--C-:B------:R-:W-:Y:S01]  /*1fb0*/  @!P5 IMAD.IADD R30, R30, 0x1, -R3.reuse ;  /* 0x000000011e1ed824 */ /* 0x100fe200078e0a03 */
[----:B------:R-:W-:Y:S01]  /*1fc0*/  ISETP.GE.AND P5, PT, R33, RZ, PT ;  /* 0x000000ff2100720c */ /* 0x000fe20003fa6270 */
[--C-:B------:R-:W-:Y:S01]  /*1fd0*/  @!P6 IMAD.IADD R84, R84, 0x1, -R3.reuse ;  /* 0x000000015454e824 */ /* 0x100fe200078e0a03 */
[----:B------:R-:W1:Y:S01]  /*1fe0*/  LDC.64 R4, c[0x0][0x3a0] ;  /* 0x0000e800ff047b82 */ /* 0x000e620000000a00 */
[C---:B------:R-:W-:Y:S01]  /*1ff0*/  ISETP.GT.U32.AND P6, PT, R3.reuse, R82, PT ;  /* 0x000000520300720c */ /* 0x040fe20003fc4070 */
[----:B------:R-:W-:Y:S01]  /*2000*/  @!P3 IMAD.MOV R74, RZ, RZ, -R74 ;  /* 0x000000ffff4ab224 */ /* 0x000fe200078e0a4a */
[----:B------:R-:W-:Y:S01]  /*2010*/  ISETP.GT.U32.AND P3, PT, R3, R20, PT ;  /* 0x000000140300720c */ /* 0x000fe20003f64070 */
[--C-:B------:R-:W-:Y:S01]  /*2020*/  @!P2 IMAD.IADD R8, R8, 0x1, -R3.reuse ;  /* 0x000000010808a824 */ /* 0x100fe200078e0a03 */
[----:B------:R-:W-:Y:S01]  /*2030*/  ISETP.GE.AND P2, PT, R25, RZ, PT ;  /* 0x000000ff1900720c */ /* 0x000fe20003f46270 */
[----:B------:R-:W-:Y:S01]  /*2040*/  @!P1 IMAD.MOV R76, RZ, RZ, -R76 ;  /* 0x000000ffff4c9224 */ /* 0x000fe200078e0a4c */
[C---:B------:R-:W-:Y:S01]  /*2050*/  ISETP.GT.U32.AND P1, PT, R3.reuse, R26, PT ;  /* 0x0000001a0300720c */ /* 0x040fe20003f24070 */
[----:B------:R-:W-:Y:S01]  /*2060*/  @!P4 IMAD.MOV R78, RZ, RZ, -R78 ;  /* 0x000000ffff4ec224 */ /* 0x000fe200078e0a4e */
[----:B------:R-:W-:Y:S01]  /*2070*/  ISETP.GT.U32.AND P4, PT, R3, R30, PT ;  /* 0x0000001e0300720c */ /* 0x000fe20003f84070 */
[----:B------:R-:W-:Y:S01]  /*2080*/  @!P0 IMAD.MOV R8, RZ, RZ, -R8 ;  /* 0x000000ffff088224 */ /* 0x000fe200078e0a08 */
[----:B------:R-:W-:Y:S01]  /*2090*/  ISETP.GE.AND P0, PT, R35, RZ, PT ;  /* 0x000000ff2300720c */ /* 0x000fe20003f06270 */
[----:B------:R-:W-:Y:S01]  /*20a0*/  @!P5 IMAD.MOV R80, RZ, RZ, -R80 ;  /* 0x000000ffff50d224 */ /* 0x000fe200078e0a50 */
[----:B------:R-:W-:Y:S01]  /*20b0*/  ISETP.GT.U32.AND P5, PT, R3, R84, PT ;  /* 0x000000540300720c */ /* 0x000fe20003fa4070 */
[--C-:B------:R-:W-:Y:S01]  /*20c0*/  @!P6 IMAD.IADD R82, R82, 0x1, -R3.reuse ;  /* 0x000000015252e824 */ /* 0x100fe200078e0a03 */
[----:B------:R-:W-:Y:S01]  /*20d0*/  ISETP.GE.AND P6, PT, R19, RZ, PT ;  /* 0x000000ff1300720c */ /* 0x000fe20003fc6270 */
[--C-:B------:R-:W-:Y:S01]  /*20e0*/  @!P3 IMAD.IADD R20, R20, 0x1, -R3.reuse ;  /* 0x000000011414b824 */ /* 0x100fe200078e0a03 */
[----:B------:R-:W-:Y:S01]  /*20f0*/  ISETP.GE.AND P3, PT, R21, RZ, PT ;  /* 0x000000ff1500720c */ /* 0x000fe20003f66270 */
[----:B------:R-:W-:Y:S01]  /*2100*/  @!P2 IMAD.MOV R72, RZ, RZ, -R72 ;  /* 0x000000ffff48a224 */ /* 0x000fe200078e0a48 */
[----:B------:R-:W-:Y:S01]  /*2110*/  ISETP.NE.U32.AND P2, PT, R9, RZ, PT ;  /* 0x000000ff0900720c */ /* 0x000fe20003f45070 */
[--C-:B------:R-:W-:Y:S01]  /*2120*/  @!P1 IMAD.IADD R26, R26, 0x1, -R3.reuse ;  /* 0x000000011a1a9824 */ /* 0x100fe200078e0a03 */
[----:B------:R-:W-:Y:S01]  /*2130*/  ISETP.GE.AND P1, PT, R23, RZ, PT ;  /* 0x000000ff1700720c */ /* 0x000fe20003f26270 */
[--C-:B------:R-:W-:Y:S01]  /*2140*/  @!P4 IMAD.IADD R30, R30, 0x1, -R3.reuse ;  /* 0x000000011e1ec824 */ /* 0x100fe200078e0a03 */
[----:B------:R-:W-:Y:S01]  /*2150*/  ISETP.GE.AND P4, PT, R17, RZ, PT ;  /* 0x000000ff1100720c */ /* 0x000fe20003f86270 */
[----:B------:R-:W-:Y:S01]  /*2160*/  @!P0 IMAD.MOV R82, RZ, RZ, -R82 ;  /* 0x000000ffff528224 */ /* 0x000fe200078e0a52 */
[----:B------:R-:W-:Y:S01]  /*2170*/  ISETP.GE.AND P0, PT, R2, RZ, PT ;  /* 0x000000ff0200720c */ /* 0x000fe20003f06270 */
[----:B------:R-:W-:Y:S01]  /*2180*/  @!P5 IMAD.IADD R84, R84, 0x1, -R3 ;  /* 0x000000015454d824 */ /* 0x000fe200078e0a03 */
[----:B------:R-:W-:Y:S01]  /*2190*/  ISETP.NE.AND P5, PT, R48, RZ, PT ;  /* 0x000000ff3000720c */ /* 0x000fe20003fa5270 */
[----:B------:R-:W-:Y:S01]  /*21a0*/  IMAD.MOV.U32 R24, RZ, RZ, R20 ;  /* 0x000000ffff187224 */ /* 0x000fe200078e0014 */
[----:B0-----:R-:W-:Y:S01]  /*21b0*/  R2UR UR10, R7 ;  /* 0x00000000070a72ca */ /* 0x001fe200000e0000 */
[----:B------:R-:W-:-:S02]  /*21c0*/  IMAD.MOV.U32 R52, RZ, RZ, R26 ;  /* 0x000000ffff347224 */ /* 0x000fc400078e001a */
[C---:B-1----:R-:W-:Y:S02]  /*21d0*/  VIADD R3, R4.reuse, 0xfffffffe ;  /* 0xfffffffe04037836 */ /* 0x042fe40000000000 */
[C---:B------:R-:W-:Y:S02]  /*21e0*/  VIADD R7, R4.reuse, 0xfffffff0 ;  /* 0xfffffff004077836 */ /* 0x040fe40000000000 */
[----:B------:R-:W-:Y:S02]  /*21f0*/  IMAD.MOV.U32 R68, RZ, RZ, R30 ;  /* 0x000000ffff447224 */ /* 0x000fe400078e001e */
[----:B------:R-:W-:Y:S01]  /*2200*/  @!P6 IMAD.MOV R24, RZ, RZ, -R24 ;  /* 0x000000ffff18e224 */ /* 0x000fe200078e0a18 */
[----:B------:R-:W-:Y:S01]  /*2210*/  BAR.SYNC.DEFER_BLOCKING 0x0 ;  /* 0x0000000000007b1d */ /* 0x000fe20000010000 */
[----:B------:R-:W-:Y:S01]  /*2220*/  ISETP.NE.AND P6, PT, R49, RZ, PT ;  /* 0x000000ff3100720c */ /* 0x000fe20003fc5270 */
[----:B------:R-:W-:Y:S01]  /*2230*/  @!P3 IMAD.MOV R52, RZ, RZ, -R52 ;  /* 0x000000ffff34b224 */ /* 0x000fe200078e0a34 */
[----:B------:R-:W-:Y:S01]  /*2240*/  ISETP.GE.U32.AND P3, PT, R3, 0x7fffffdf, PT ;  /* 0x7fffffdf0300780c */ /* 0x000fe20003f66070 */
[----:B------:R-:W-:Y:S01]  /*2250*/  @!P1 IMAD.MOV R68, RZ, RZ, -R68 ;  /* 0x000000ffff449224 */ /* 0x000fe200078e0a44 */
[----:B------:R-:W-:Y:S01]  /*2260*/  ISETP.GE.U32.AND P1, PT, R7, 0x7fffffd1, PT ;  /* 0x7fffffd10700780c */ /* 0x000fe20003f26070 */
[----:B------:R-:W-:Y:S01]  /*2270*/  @!P4 IMAD.MOV R84, RZ, RZ, -R84 ;  /* 0x000000ffff54c224 */ /* 0x000fe200078e0a54 */
[C---:B------:R-:W-:Y:S01]  /*2280*/  SEL R30, R43.reuse, R12, !P6 ;  /* 0x0000000c2b1e7207 */ /* 0x040fe20007000000 */
[C---:B------:R-:W-:Y:S01]  /*2290*/  VIADD R3, R4.reuse, 0xffffffe9 ;  /* 0xffffffe904037836 */ /* 0x040fe20000000000 */
[C---:B------:R-:W-:Y:S01]  /*22a0*/  SEL R32, R43.reuse, R14, !P6 ;  /* 0x0000000e2b207207 */ /* 0x040fe20007000000 */
[C---:B------:R-:W-:Y:S01]  /*22b0*/  VIADD R7, R4.reuse, 0xffffffed ;  /* 0xffffffed04077836 */ /* 0x040fe20000000000 */
[C---:B------:R-:W-:Y:S01]  /*22c0*/  SEL R34, R43.reuse, R16, !P6 ;  /* 0x000000102b227207 */ /* 0x040fe20007000000 */
[----:B------:R-:W-:Y:S01]  /*22d0*/  @!P0 IMAD.MOV R86, RZ, RZ, -R86 ;  /* 0x000000ffff568224 */ /* 0x000fe200078e0a56 */
[C---:B------:R-:W-:Y:S01]  /*22e0*/  SEL R36, R43.reuse, R18, !P6 ;  /* 0x000000122b247207 */ /* 0x040fe20007000000 */
[C---:B------:R-:W-:Y:S01]  /*22f0*/  VIADD R6, R4.reuse, 0xffffffe8 ;  /* 0xffffffe804067836 */ /* 0x040fe20000000000 */
[C---:B------:R-:W-:Y:S01]  /*2300*/  SEL R41, R43.reuse, R22, !P6 ;  /* 0x000000162b297207 */ /* 0x040fe20007000000 */
[----:B------:R-:W-:Y:S01]  /*2310*/  VIADD R45, R4, 0xffffffe6 ;  /* 0xffffffe6042d7836 */ /* 0x000fe20000000000 */
[----:B------:R-:W-:-:S02]  /*2320*/  SEL R12, R43, R40, !P6 ;  /* 0x000000282b0c7207 */ /* 0x000fc40007000000 */
[C---:B------:R-:W-:Y:S02]  /*2330*/  SEL R37, R43.reuse, R24, !P6 ;  /* 0x000000182b257207 */ /* 0x040fe40007000000 */
[C---:B------:R-:W-:Y:S01]  /*2340*/  SEL R26, R43.reuse, R8, !P6 ;  /* 0x000000082b1a7207 */ /* 0x040fe20007000000 */
[----:B------:R-:W-:Y:S01]  /*2350*/  VIADD R8, R4, 0xffffffec ;  /* 0xffffffec04087836 */ /* 0x000fe20000000000 */
[C---:B------:R-:W-:Y:S02]  /*2360*/  SEL R25, R43.reuse, R10, !P6 ;  /* 0x0000000a2b197207 */ /* 0x040fe40007000000 */
[C---:B------:R-:W-:Y:S02]  /*2370*/  SEL R28, R43.reuse, R28, !P6 ;  /* 0x0000001c2b1c7207 */ /* 0x040fe40007000000 */
[C---:B------:R-:W-:Y:S02]  /*2380*/  SEL R38, R43.reuse, R38, !P6 ;  /* 0x000000262b267207 */ /* 0x040fe40007000000 */
[----:B------:R-:W-:-:S02]  /*2390*/  SEL R42, R43, R42, !P6 ;  /* 0x0000002a2b2a7207 */ /* 0x000fc40007000000 */
[C---:B------:R-:W-:Y:S02]  /*23a0*/  SEL R21, R43.reuse, R44, !P6 ;  /* 0x0000002c2b157207 */ /* 0x040fe40007000000 */
[C---:B------:R-:W-:Y:S02]  /*23b0*/  SEL R16, R43.reuse, R46, !P6 ;  /* 0x0000002e2b107207 */ /* 0x040fe40007000000 */
[C---:B------:R-:W-:Y:S01]  /*23c0*/  SEL R15, R43.reuse, R50, !P6 ;  /* 0x000000322b0f7207 */ /* 0x040fe20007000000 */
[----:B------:R-:W-:Y:S01]  /*23d0*/  VIADD R50, R4, 0xffffffee ;  /* 0xffffffee04327836 */ /* 0x000fe20000000000 */
[C---:B------:R-:W-:Y:S02]  /*23e0*/  SEL R18, R43.reuse, R54, !P6 ;  /* 0x000000362b127207 */ /* 0x040fe40007000000 */
[C---:B------:R-:W-:Y:S02]  /*23f0*/  SEL R23, R43.reuse, R56, !P6 ;  /* 0x000000382b177207 */ /* 0x040fe40007000000 */
[----:B------:R-:W-:-:S02]  /*2400*/  SEL R22, R43, R58, !P6 ;  /* 0x0000003a2b167207 */ /* 0x000fc40007000000 */
[C---:B------:R-:W-:Y:S02]  /*2410*/  SEL R33, R43.reuse, R60, !P6 ;  /* 0x0000003c2b217207 */ /* 0x040fe40007000000 */
[C---:B------:R-:W-:Y:S02]  /*2420*/  SEL R27, R43.reuse, R62, !P6 ;  /* 0x0000003e2b1b7207 */ /* 0x040fe40007000000 */
[C---:B------:R-:W-:Y:S02]  /*2430*/  SEL R31, R43.reuse, R64, !P6 ;  /* 0x000000402b1f7207 */ /* 0x040fe40007000000 */
        /* <DEDUP_REMOVED lines=10> */
[----:B------:R-:W-:Y:S02]  /*24e0*/  @!P5 LOP3.LUT R86, RZ, R48, RZ, 0x33, !PT ;  /* 0x00000030ff56d212 */ /* 0x000fe400078e33ff */
[----:B------:R-:W-:Y:S02]  /*24f0*/  SEL R43, R43, R84, !P6 ;  /* 0x000000542b2b7207 */ /* 0x000fe40007000000 */
[----:B------:R-:W-:Y:S01]  /*2500*/  ISETP.GE.U32.AND P5, PT, R3, 0x7fffffca, PT ;  /* 0x7fffffca0300780c */ /* 0x000fe20003fa6070 */
[----:B------:R-:W-:Y:S01]  /*2510*/  VIADD R3, R4, 0xffffffeb ;  /* 0xffffffeb04037836 */ /* 0x000fe20000000000 */
[----:B------:R-:W-:Y:S01]  /*2520*/  ISETP.GE.U32.AND P6, PT, R7, 0x7fffffce, PT ;  /* 0x7fffffce0700780c */ /* 0x000fe20003fc6070 */
[----:B------:R-:W0:Y:S01]  /*2530*/  LDC.64 R84, c[0x0][0x3a8] ;  /* 0x0000ea00ff547b82 */ /* 0x000e220000000a00 */
[----:B------:R-:W-:Y:S01]  /*2540*/  ISETP.GE.U32.AND P4, PT, R8, 0x7fffffcd, PT ;  /* 0x7fffffcd0800780c */ /* 0x000fe20003f86070 */
[----:B------:R-:W-:Y:S01]  /*2550*/  VIADD R8, R4, 0xffffffea ;  /* 0xffffffea04087836 */ /* 0x000fe20000000000 */
[----:B------:R-:W-:Y:S01]  /*2560*/  SEL R7, RZ, 0x1fffe, P6 ;  /* 0x0001fffeff077807 */ /* 0x000fe20003000000 */
[----:B------:R-:W-:Y:S01]  /*2570*/  IMAD R103, R86, R5, RZ ;  /* 0x0000000556677224 */ /* 0x000fe200078e02ff */
[----:B------:R-:W-:Y:S01]  /*2580*/  ISETP.GE.U32.AND P6, PT, R3, 0x7fffffcc, PT ;  /* 0x7fffffcc0300780c */ /* 0x000fe20003fc6070 */
[----:B------:R-:W-:Y:S01]  /*2590*/  VIADD R3, R4, 0xffffffe5 ;  /* 0xffffffe504037836 */ /* 0x000fe20000000000 */
[----:B------:R-:W-:Y:S01]  /*25a0*/  ISETP.GE.U32.AND P0, PT, R6, 0x7fffffc9, PT ;  /* 0x7fffffc90600780c */ /* 0x000fe20003f06070 */
[----:B------:R-:W-:Y:S01]  /*25b0*/  IMAD.SHL.U32 R102, R103, 0x2, RZ ;  /* 0x0000000267667824 */ /* 0x000fe200078e00ff */
[----:B------:R-:W-:-:S02]  /*25c0*/  SEL R6, RZ, 0x1, P4 ;  /* 0x00000001ff067807 */ /* 0x000fc40002000000 */
[----:B------:R-:W-:Y:S02]  /*25d0*/  SEL R44, RZ, 0x1fffe, P5 ;  /* 0x0001fffeff2c7807 */ /* 0x000fe40002800000 */
[----:B------:R-:W-:Y:S01]  /*25e0*/  ISETP.GE.U32.AND P4, PT, R8, 0x7fffffcb, PT ;  /* 0x7fffffcb0800780c */ /* 0x000fe20003f86070 */
[C---:B------:R-:W-:Y:S01]  /*25f0*/  VIADD R8, R4.reuse, 0xffffffe4 ;  /* 0xffffffe404087836 */ /* 0x040fe20000000000 */
[----:B------:R-:W-:Y:S01]  /*2600*/  ISETP.GE.U32.AND P5, PT, R3, 0x7fffffc6, PT ;  /* 0x7fffffc60300780c */ /* 0x000fe20003fa6070 */
[----:B------:R-:W-:Y:S01]  /*2610*/  VIADD R3, R4, 0xffffffe1 ;  /* 0xffffffe104037836 */ /* 0x000fe20000000000 */
[----:B------:R-:W-:Y:S02]  /*2620*/  SEL R11, RZ, 0x1, P0 ;  /* 0x00000001ff0b7807 */ /* 0x000fe40000000000 */
[----:B------:R-:W-:Y:S02]  /*2630*/  SEL R48, RZ, 0x1fffe, P5 ;  /* 0x0001fffeff307807 */ /* 0x000fe40002800000 */
[----:B------:R-:W-:Y:S01]  /*2640*/  ISETP.GE.U32.AND P0, PT, R8, 0x7fffffc5, PT ;  /* 0x7fffffc50800780c */ /* 0x000fe20003f06070 */
[C---:B------:R-:W-:Y:S01]  /*2650*/  VIADD R8, R4.reuse, 0xffffffe7 ;  /* 0xffffffe704087836 */ /* 0x040fe20000000000 */
[----:B------:R-:W-:Y:S01]  /*2660*/  ISETP.GE.U32.AND P5, PT, R3, 0x7fffffc2, PT ;  /* 0x7fffffc20300780c */ /* 0x000fe20003fa6070 */
[----:B------:R-:W-:Y:S01]  /*2670*/  VIADD R3, R4, 0xffffffe3 ;  /* 0xffffffe304037836 */ /* 0x000fe20000000000 */
[----:B------:R-:W-:Y:S01]  /*2680*/  SEL R10, RZ, 0x7fff8, P6 ;  /* 0x0007fff8ff0a7807 */ /* 0x000fe20003000000 */
[----:B------:R-:W-:Y:S01]  /*2690*/  IMAD.IADD R11, R11, 0x1, R44 ;  /* 0x000000010b0b7824 */ /* 0x000fe200078e022c */
[----:B------:R-:W-:Y:S01]  /*26a0*/  SEL R47, RZ, 0x1, P0 ;  /* 0x00000001ff2f7807 */ /* 0x000fe20000000000 */
[C---:B0-----:R-:W-:Y:S01]  /*26b0*/  IMAD R5, R84.reuse, 0xf, RZ ;  /* 0x0000000f54057824 */ /* 0x041fe200078e02ff */
[----:B------:R-:W-:Y:S01]  /*26c0*/  SEL R9, RZ, 0x4, P4 ;  /* 0x00000004ff097807 */ /* 0x000fe20002000000 */
[----:B------:R-:W-:Y:S01]  /*26d0*/  IMAD R75, R84, 0x1e, RZ ;  /* 0x0000001e544b7824 */ /* 0x000fe200078e02ff */
[----:B------:R-:W-:Y:S01]  /*26e0*/  ISETP.GE.U32.AND P0, PT, R8, 0x7fffffc8, PT ;  /* 0x7fffffc80800780c */ /* 0x000fe20003f06070 */
[C---:B------:R-:W-:Y:S01]  /*26f0*/  VIADD R8, R4.reuse, 0xffffffe2 ;  /* 0xffffffe204087836 */ /* 0x040fe20000000000 */
[----:B------:R-:W-:Y:S01]  /*2700*/  ISETP.GE.U32.AND P6, PT, R3, 0x7fffffc4, PT ;  /* 0x7fffffc40300780c */ /* 0x000fe20003fc6070 */
[----:B------:R-:W-:Y:S01]  /*2710*/  VIADD R3, R4, 0xffffffe0 ;  /* 0xffffffe004037836 */ /* 0x000fe20000000000 */
[----:B------:R-:W-:Y:S01]  /*2720*/  ISETP.GE.U32.AND P4, PT, R45, 0x7fffffc7, PT ;  /* 0x7fffffc72d00780c */ /* 0x000fe20003f86070 */
[----:B------:R-:W-:Y:S01]  /*2730*/  IMAD.IADD R47, R47, 0x1, R48 ;  /* 0x000000012f2f7824 */ /* 0x000fe200078e0230 */
[----:B------:R-:W-:-:S02]  /*2740*/  SEL R46, RZ, 0x7fff8, P0 ;  /* 0x0007fff8ff2e7807 */ /* 0x000fc40000000000 */
[----:B------:R-:W-:Y:S02]  /*2750*/  SEL R45, RZ, 0x4, P4 ;  /* 0x00000004ff2d7807 */ /* 0x000fe40002000000 */
[----:B------:R-:W-:Y:S01]  /*2760*/  ISETP.GE.U32.AND P4, PT, R8, 0x7fffffc3, PT ;  /* 0x7fffffc30800780c */ /* 0x000fe20003f86070 */
[----:B------:R-:W-:Y:S01]  /*2770*/  VIADD R8, R4, 0xffffffef ;  /* 0xffffffef04087836 */ /* 0x000fe20000000000 */
[----:B------:R-:W-:Y:S02]  /*2780*/  ISETP.GE.U32.AND P0, PT, R3, 0x7fffffc1, PT ;  /* 0x7fffffc10300780c */ /* 0x000fe40003f06070 */
[----:B------:R-:W-:Y:S02]  /*2790*/  SEL R52, RZ, 0x1fffe, P5 ;  /* 0x0001fffeff347807 */ /* 0x000fe40002800000 */
[----:B------:R-:W-:Y:S02]  /*27a0*/  SEL R51, RZ, 0x1, P0 ;  /* 0x00000001ff337807 */ /* 0x000fe40000000000 */
[----:B------:R-:W-:Y:S01]  /*27b0*/  ISETP.GE.U32.AND P5, PT, R8, 0x7fffffd0, PT ;  /* 0x7fffffd00800780c */ /* 0x000fe20003fa6070 */
[----:B------:R-:W-:Y:S01]  /*27c0*/  IMAD.IADD R8, R6, 0x1, R7 ;  /* 0x0000000106087824 */ /* 0x000fe200078e0207 */
[----:B------:R-:W-:Y:S01]  /*27d0*/  SEL R49, RZ, 0x4, P4 ;  /* 0x00000004ff317807 */ /* 0x000fe20002000000 */
[----:B------:R-:W-:Y:S01]  /*27e0*/  IMAD.IADD R51, R51, 0x1, R52 ;  /* 0x0000000133337824 */ /* 0x000fe200078e0234 */
[----:B------:R-:W-:-:S02]  /*27f0*/  ISETP.GE.U32.AND P4, PT, R50, 0x7fffffcf, PT ;  /* 0x7fffffcf3200780c */ /* 0x000fc40003f86070 */
[----:B------:R-:W-:Y:S02]  /*2800*/  LOP3.LUT R11, R11, 0x3, RZ, 0xc0, !PT ;  /* 0x000000030b0b7812 */ /* 0x000fe400078ec0ff */
[----:B------:R-:W-:Y:S02]  /*2810*/  SEL R6, RZ, 0x4, P4 ;  /* 0x00000004ff067807 */ /* 0x000fe40002000000 */
[----:B------:R-:W-:Y:S01]  /*2820*/  IADD3 R9, PT, PT, R11, R10, R9 ;  /* 0x0000000a0b097210 */ /* 0x000fe20007ffe009 */
[----:B------:R-:W-:Y:S01]  /*2830*/  VIADD R11, R4, 0xfffffffd ;  /* 0xfffffffd040b7836 */ /* 0x000fe20000000000 */
[----:B------:R-:W-:Y:S02]  /*2840*/  SEL R7, RZ, 0x7fff8, P5 ;  /* 0x0007fff8ff077807 */ /* 0x000fe40002800000 */
[----:B------:R-:W-:Y:S02]  /*2850*/  LOP3.LUT R8, R8, 0x3, RZ, 0xc0, !PT ;  /* 0x0000000308087812 */ /* 0x000fe400078ec0ff */
[----:B------:R-:W-:-:S02]  /*2860*/  SEL R50, RZ, 0x7fff8, P6 ;  /* 0x0007fff8ff327807 */ /* 0x000fc40003000000 */
[----:B------:R-:W-:Y:S02]  /*2870*/  LOP3.LUT R51, R51, 0x3, RZ, 0xc0, !PT ;  /* 0x0000000333337812 */ /* 0x000fe400078ec0ff */
[----:B------:R-:W-:Y:S01]  /*2880*/  IADD3 R7, PT, PT, R8, R7, R6 ;  /* 0x0000000708077210 */ /* 0x000fe20007ffe006 */
[----:B------:R-:W-:Y:S01]  /*2890*/  IMAD.SHL.U32 R8, R9, 0x100, RZ ;  /* 0x0000010009087824 */ /* 0x000fe200078e00ff */
[----:B------:R-:W-:Y:S02]  /*28a0*/  LOP3.LUT R47, R47, 0x3, RZ, 0xc0, !PT ;  /* 0x000000032f2f7812 */ /* 0x000fe400078ec0ff */
[----:B------:R-:W-:Y:S02]  /*28b0*/  IADD3 R49, PT, PT, R51, R50, R49 ;  /* 0x0000003233317210 */ /* 0x000fe40007ffe031 */
[----:B------:R-:W-:Y:S02]  /*28c0*/  IADD3 R45, PT, PT, R47, R46, R45 ;  /* 0x0000002e2f2d7210 */ /* 0x000fe40007ffe02d */
[----:B------:R-:W-:-:S02]  /*28d0*/  LOP3.LUT R10, R49, 0xf, RZ, 0xc0, !PT ;  /* 0x0000000f310a7812 */ /* 0x000fc400078ec0ff */
[----:B------:R-:W-:Y:S02]  /*28e0*/  LOP3.LUT R8, R8, 0xf00, RZ, 0xe2, !PT ;  /* 0x00000f0008087812 */ /* 0x000fe400078ee2ff */
[----:B------:R-:W-:Y:S01]  /*28f0*/  ISETP.GE.U32.AND P4, PT, R11, 0x7fffffde, PT ;  /* 0x7fffffde0b00780c */ /* 0x000fe20003f86070 */
[----:B------:R-:W-:Y:S01]  /*2900*/  IMAD R10, R45, 0x10, R10 ;  /* 0x000000102d0a7824 */ /* 0x000fe200078e020a */
[----:B---3--:R-:W-:Y:S01]  /*2910*/  IADD3 R6, P6, PT, R102, UR16, RZ ;  /* 0x0000001066067c10 */ /* 0x008fe2000ffde0ff */
[----:B------:R-:W-:Y:S02]  /*2920*/  IMAD R8, R7, 0x1000, R8 ;  /* 0x0000100007087824 */ /* 0x000fe400078e0208 */
[----:B------:R-:W-:Y:S01]  /*2930*/  VIADD R11, R4, 0xffffffff ;  /* 0xffffffff040b7836 */ /* 0x000fe20000000000 */
[----:B------:R-:W-:Y:S09]  /*2940*/  BRA.U UP0, `(.L_x_5) ;  /* 0x0000000100187547 */ /* 0x000ff2000b800000 */
[----:B------:R-:W-:Y:S01]  /*2950*/  ELECT P5, URZ, PT ;  /* 0x0000000000ff782f */ /* 0x000fe200038a0000 */
[----:B------:R-:W-:Y:S01]  /*2960*/  IMAD.MOV.U32 R9, RZ, RZ, 0x1 ;  /* 0x00000001ff097424 */ /* 0x000fe200078e00ff */
[----:B------:R-:W-:Y:S01]  /*2970*/  UMOV UR6, 0x40 ;  /* 0x0000004000067882 */ /* 0x000fe20000000000 */
[----:B------:R-:W-:Y:S01]  /*2980*/  UVIRTCOUNT.DEALLOC.SMPOOL 0x80 ;  /* 0x000000800000784c */ /* 0x000fe20000000000 */
[----:B------:R-:W-:-:S09]  /*2990*/  ULEA UR6, UR5, UR6, 0x18 ;  /* 0x0000000605067291 */ /* 0x000fd2000f8ec0ff */
[----:B------:R0:W-:Y:S03]  /*29a0*/  @P5 STS.U8 [UR6], R9 ;  /* 0x00000009ff005988 */ /* 0x0001e60008000006 */
.L_x_5:
[----:B------:R-:W-:Y:S01]  /*29b0*/  UIADD3 UR12, UPT, UPT, UR10, UR4, URZ ;  /* 0x000000040a0c7290 */ /* 0x000fe2000fffe0ff */
[----:B------:R-:W-:Y:S01]  /*29c0*/  LEA.HI.X.SX32 R7, R103, UR17, 0x1, P6 ;  /* 0x0000001167077c11 */ /* 0x000fe2000b0f0eff */
[----:B------:R-:W-:Y:S01]  /*29d0*/  VOTEU.ALL UP1, P2 ;  /* 0x0000000000ff7886 */ /* 0x000fe20001020000 */
[----:B------:R-:W-:Y:S01]  /*29e0*/  VOTEU.ALL UP2, P2 ;  /* 0x0000000000ff7886 */ /* 0x000fe20001040000 */
[----:B------:R-:W-:Y:S01]  /*29f0*/  IADD3 R44, P5, PT, R75, R6, RZ ;  /* 0x000000064b2c7210 */ /* 0x000fe20007fbe0ff */
[----:B------:R-:W-:Y:S01]  /*2a00*/  IMAD.SHL.U32 R89, R84, 0x2, RZ ;  /* 0x0000000254597824 */ /* 0x000fe200078e00ff */
[----:B0-----:R-:W-:Y:S01]  /*2a10*/  LOP3.LUT R9, R10, 0xff, RZ, 0xc0, !PT ;  /* 0x000000ff0a097812 */ /* 0x001fe200078ec0ff */
[----:B------:R-:W-:-:S04]  /*2a20*/  @!UP1 UIADD3 UR4, UPT, UPT, -UR7, 0x100000, URZ ;  /* 0x0010000007049890 */ /* 0x000fc8000fffe1ff */
[----:B------:R-:W-:Y:S02]  /*2a30*/  @!UP1 USHF.L.U32 UR5, UR4, 0xb, URZ ;  /* 0x0000000b04059899 */ /* 0x000fe400080006ff */
[----:B------:R-:W-:Y:S01]  /*2a40*/  @!UP1 USHF.L.U32 UR4, UR4, 0x1, URZ ;  /* 0x0000000104049899 */ /* 0x000fe200080006ff */
[----:B------:R-:W-:Y:S01]  /*2a50*/  STTM.x128 tmem[UR12], RZ ;  /* 0x000000ff000079ed */ /* 0x000fe200083c000c */
[----:B------:R-:W0:Y:S02]  /*2a60*/  FENCE.VIEW.ASYNC.T ;  /* 0x00000000000073c6 */ /* 0x000e240000000200 */
[----:B0-----:R-:W-:Y:S01]  /*2a70*/  BAR.SYNC.DEFER_BLOCKING 0x0 ;  /* 0x0000000000007b1d */ /* 0x001fe20000010000 */
[----:B------:R-:W-:Y:S01]  /*2a80*/  LEA.HI.X.SX32 R45, R5, R7, 0x1, P5 ;  /* 0x00000007052d7211 */ /* 0x000fe200028f0eff */
[----:B------:R-:W-:Y:S01]  /*2a90*/  IMAD.IADD R8, R8, 0x1, R9 ;  /* 0x0000000108087824 */ /* 0x000fe200078e0209 */
[----:B------:R-:W-:Y:S02]  /*2aa0*/  ISETP.GE.U32.AND P5, PT, R11, 0x7fffffe0, PT ;  /* 0x7fffffe00b00780c */ /* 0x000fe40003fa6070 */
[----:B------:R-:W-:-:S02]  /*2ab0*/  PRMT R5, RZ, 0x7610, R5 ;  /* 0x00007610ff057816 */ /* 0x000fc40000000005 */
[----:B------:R-:W-:Y:S02]  /*2ac0*/  PRMT R46, RZ, 0x7610, R46 ;  /* 0x00007610ff2e7816 */ /* 0x000fe4000000002e */
[----:B------:R-:W-:Y:S01]  /*2ad0*/  LOP3.LUT R74, R8, 0xffff, RZ, 0xc0, !PT ;  /* 0x0000ffff084a7812 */ /* 0x000fe200078ec0ff */
[----:B------:R-:W0:Y:S02]  /*2ae0*/  FENCE.VIEW.ASYNC.S ;  /* 0x00000000000073c6 */ /* 0x000e240000000000 */
[----:B0-----:R0:W1:Y:S02]  /*2af0*/  @!UP2 SYNCS.EXCH.64 URZ, [UR8], UR4 ;  /* 0x0000000408ffa5b2 */ /* 0x0010640008000100 */
[----:B-1----:R-:W-:Y:S01]  /*2b00*/  BAR.SYNC.DEFER_BLOCKING 0x0 ;  /* 0x0000000000007b1d */ /* 0x002fe20000010000 */
[--C-:B------:R-:W-:Y:S02]  /*2b10*/  SHF.R.U32.HI R11, RZ, 0xf, R74.reuse ;  /* 0x0000000fff0b7819 */ /* 0x100fe4000001164a */
[----:B------:R-:W-:-:S02]  /*2b20*/  SHF.R.U32.HI R47, RZ, 0xe, R74 ;  /* 0x0000000eff2f7819 */ /* 0x000fc4000001164a */
[----:B------:R-:W-:Y:S02]  /*2b30*/  PRMT R48, RZ, 0x7610, R48 ;  /* 0x00007610ff307816 */ /* 0x000fe40000000030 */
[----:B------:R-:W-:Y:S01]  /*2b40*/  PRMT R52, RZ, 0x7610, R52 ;  /* 0x00007610ff347816 */ /* 0x000fe20000000034 */
[C---:B------:R-:W-:Y:S01]  /*2b50*/  IMAD R57, R84.reuse, 0x22, RZ ;  /* 0x0000002254397824 */ /* 0x040fe200078e02ff */
[----:B------:R-:W-:Y:S02]  /*2b60*/  LOP3.LUT P6, RZ, R47, 0x1, RZ, 0xc0, !PT ;  /* 0x000000012fff7812 */ /* 0x000fe400078cc0ff */
[----:B------:R-:W-:Y:S01]  /*2b70*/  PRMT R47, RZ, 0x7610, R47 ;  /* 0x00007610ff2f7816 */ /* 0x000fe2000000002f */
[C---:B------:R-:W-:Y:S01]  /*2b80*/  IMAD R49, R84.reuse, 0x11, RZ ;  /* 0x0000001154317824 */ /* 0x040fe200078e02ff */
[----:B------:R-:W-:Y:S01]  /*2b90*/  PRMT R50, RZ, 0x7610, R50 ;  /* 0x00007610ff327816 */ /* 0x000fe20000000032 */
[C---:B------:R-:W-:Y:S02]  /*2ba0*/  IMAD R87, R84.reuse, 0x9, RZ ;  /* 0x0000000954577824 */ /* 0x040fe400078e02ff */
[C---:B------:R-:W-:Y:S01]  /*2bb0*/  IMAD.SHL.U32 R88, R84.reuse, 0x4, RZ ;  /* 0x0000000454587824 */ /* 0x040fe200078e00ff */
[----:B------:R-:W-:Y:S01]  /*2bc0*/  PRMT R53, RZ, 0x7610, R53 ;  /* 0x00007610ff357816 */ /* 0x000fe20000000035 */
[----:B------:R-:W-:-:S02]  /*2bd0*/  IMAD.SHL.U32 R86, R84, 0x8, RZ ;  /* 0x0000000854567824 */ /* 0x000fc400078e00ff */
[----:B------:R-:W-:Y:S02]  /*2be0*/  VIADD R51, R4, 0xfffffffa ;  /* 0xfffffffa04337836 */ /* 0x000fe40000000000 */
[C---:B------:R-:W-:Y:S02]  /*2bf0*/  IMAD R90, R84.reuse, 0xa, RZ ;  /* 0x0000000a545a7824 */ /* 0x040fe400078e02ff */
[C---:B------:R-:W-:Y:S01]  /*2c00*/  IMAD R91, R84.reuse, 0x5, RZ ;  /* 0x00000005545b7824 */ /* 0x040fe200078e02ff */
[----:B------:R-:W5:Y:S01]  /*2c10*/  @!P5 LDG.E.U16 R5, desc[UR22][R6.64] ;  /* 0x000000160605d981 */ /* 0x000f62000c1e1500 */
[-C--:B------:R-:W-:Y:S01]  /*2c20*/  IADD3 R8, P5, PT, R89, R6.reuse, RZ ;  /* 0x0000000659087210 */ /* 0x080fe20007fbe0ff */
[C---:B------:R-:W-:Y:S01]  /*2c30*/  IMAD R63, R84.reuse, 0x28, RZ ;  /* 0x00000028543f7824 */ /* 0x040fe200078e02ff */
[--C-:B------:R-:W-:Y:S01]  /*2c40*/  SHF.R.U32.HI R58, RZ, 0xb, R74.reuse ;  /* 0x0000000bff3a7819 */ /* 0x100fe2000001164a */
[----:B------:R1:W5:Y:S01]  /*2c50*/  @!P1 LDG.E.U16 R46, desc[UR22][R44.64] ;  /* 0x000000162c2e9981 */ /* 0x000362000c1e1500 */
[CC--:B------:R-:W-:Y:S01]  /*2c60*/  LEA R10, P1, R84.reuse, R6.reuse, 0x2 ;  /* 0x00000006540a7211 */ /* 0x0c0fe200078210ff */
[C---:B------:R-:W-:Y:S01]  /*2c70*/  IMAD R92, R84.reuse, 0xb, RZ ;  /* 0x0000000b545c7824 */ /* 0x040fe200078e02ff */
[CC--:B------:R-:W-:Y:S01]  /*2c80*/  LEA.HI.X.SX32 R9, R84.reuse, R7.reuse, 0x1, P5 ;  /* 0x0000000754097211 */ /* 0x0c0fe200028f0eff */
[C---:B------:R-:W-:Y:S01]  /*2c90*/  IMAD R67, R84.reuse, 0x2c, RZ ;  /* 0x0000002c54437824 */ /* 0x040fe200078e02ff */
[----:B------:R-:W-:Y:S01]  /*2ca0*/  LOP3.LUT P5, RZ, R11, 0x1, RZ, 0xc0, !PT ;  /* 0x000000010bff7812 */ /* 0x000fe200078ac0ff */
[C---:B------:R-:W-:Y:S01]  /*2cb0*/  IMAD R69, R84.reuse, 0x2e, RZ ;  /* 0x0000002e54457824 */ /* 0x040fe200078e02ff */
[-C--:B------:R-:W-:Y:S01]  /*2cc0*/  LEA.HI.X.SX32 R11, R89, R7.reuse, 0x1, P1 ;  /* 0x00000007590b7211 */ /* 0x080fe200008f0eff */
[----:B------:R-:W5:Y:S01]  /*2cd0*/  @!P3 LDG.E.U16 R52, desc[UR22][R8.64] ;  /* 0x000000160834b981 */ /* 0x000f62000c1e1500 */
[CC--:B------:R-:W-:Y:S01]  /*2ce0*/  LEA R54, P1, R84.reuse, R6.reuse, 0x5 ;  /* 0x0000000654367211 */ /* 0x0c0fe200078228ff */
[----:B-1----:R-:W-:Y:S01]  /*2cf0*/  IMAD.SHL.U32 R45, R84, 0x10, RZ ;  /* 0x00000010542d7824 */ /* 0x002fe200078e00ff */
[----:B------:R-:W-:Y:S01]  /*2d00*/  SHF.R.U32.HI R59, RZ, 0xa, R74 ;  /* 0x0000000aff3b7819 */ /* 0x000fe2000001164a */
[----:B------:R-:W-:Y:S01]  /*2d10*/  VIADD R44, R4, 0xfffffffb ;  /* 0xfffffffb042c7836 */ /* 0x000fe20000000000 */
[----:B------:R1:W5:Y:S01]  /*2d20*/  @!P4 LDG.E.U16 R48, desc[UR22][R10.64] ;  /* 0x000000160a30c981 */ /* 0x000362000c1e1500 */
[----:B------:R-:W-:Y:S01]  /*2d30*/  IADD3 R56, P3, PT, R57, R6, RZ ;  /* 0x0000000639387210 */ /* 0x000fe20007f7e0ff */
[----:B------:R-:W-:Y:S01]  /*2d40*/  IMAD R93, R84, 0x6, RZ ;  /* 0x00000006545d7824 */ /* 0x000fe200078e02ff */
[----:B------:R-:W-:-:S02]  /*2d50*/  LEA.HI.X.SX32 R55, R45, R7, 0x1, P1 ;  /* 0x000000072d377211 */ /* 0x000fc400008f0eff */
[----:B------:R-:W-:Y:S01]  /*2d60*/  PRMT R64, RZ, 0x7610, R64 ;  /* 0x00007610ff407816 */ /* 0x000fe20000000040 */
[----:B------:R-:W-:Y:S01]  /*2d70*/  IMAD R94, R84, 0xc, RZ ;  /* 0x0000000c545e7824 */ /* 0x000fe200078e02ff */
[----:B------:R-:W-:Y:S01]  /*2d80*/  ISETP.GE.U32.AND P1, PT, R44, 0x7fffffdc, PT ;  /* 0x7fffffdc2c00780c */ /* 0x000fe20003f26070 */
[----:B------:R-:W-:Y:S01]  /*2d90*/  VIADD R44, R4, 0xfffffff6 ;  /* 0xfffffff6042c7836 */ /* 0x000fe20000000000 */
[----:B------:R-:W5:Y:S01]  /*2da0*/  @P5 LDG.E.U16 R47, desc[UR22][R54.64] ;  /* 0x00000016362f5981 */ /* 0x000f62000c1e1500 */
[C---:B-1----:R-:W-:Y:S01]  /*2db0*/  IMAD R11, R84.reuse, 0x12, RZ ;  /* 0x00000012540b7824 */ /* 0x042fe200078e02ff */
[----:B------:R-:W-:Y:S01]  /*2dc0*/  LEA.HI.X.SX32 R57, R49, R7, 0x1, P3 ;  /* 0x0000000731397211 */ /* 0x000fe200018f0eff */
[----:B------:R-:W-:Y:S01]  /*2dd0*/  IMAD R95, R84, 0x3, RZ ;  /* 0x00000003545f7824 */ /* 0x000fe200078e02ff */
[----:B------:R-:W-:Y:S02]  /*2de0*/  ISETP.GE.U32.AND P4, PT, R44, 0x7fffffd7, PT ;  /* 0x7fffffd72c00780c */ /* 0x000fe40003f86070 */
[----:B------:R-:W-:Y:S01]  /*2df0*/  PRMT R79, RZ, 0x7610, R79 ;  /* 0x00007610ff4f7816 */ /* 0x000fe2000000004f */
[----:B------:R1:W5:Y:S01]  /*2e00*/  @P6 LDG.E.U16 R50, desc[UR22][R56.64] ;  /* 0x0000001638326981 */ /* 0x000362000c1e1500 */
[----:B------:R-:W-:-:S02]  /*2e10*/  IADD3 R44, P5, PT, R11, R6, RZ ;  /* 0x000000060b2c7210 */ /* 0x000fc40007fbe0ff */
[----:B------:R-:W-:Y:S01]  /*2e20*/  PRMT R76, RZ, 0x7610, R76 ;  /* 0x00007610ff4c7816 */ /* 0x000fe2000000004c */
[----:B------:R-:W-:Y:S01]  /*2e30*/  VIADD R65, R4, 0xfffffff2 ;  /* 0xfffffff204417836 */ /* 0x000fe20000000000 */
[----:B------:R-:W-:Y:S02]  /*2e40*/  SHF.R.U32.HI R49, RZ, 0xd, R74 ;  /* 0x0000000dff317819 */ /* 0x000fe4000001164a */
[----:B------:R-:W-:Y:S01]  /*2e50*/  PRMT R78, RZ, 0x7610, R78 ;  /* 0x00007610ff4e7816 */ /* 0x000fe2000000004e */
[C---:B------:R-:W-:Y:S01]  /*2e60*/  IMAD R96, R84.reuse, 0xe, RZ ;  /* 0x0000000e54607824 */ /* 0x040fe200078e02ff */
[C---:B------:R-:W-:Y:S02]  /*2e70*/  LEA R8, P3, R84.reuse, R6, 0x3 ;  /* 0x0000000654087211 */ /* 0x040fe400078618ff */
[----:B------:R-:W-:Y:S01]  /*2e80*/  PRMT R80, RZ, 0x7610, R80 ;  /* 0x00007610ff507816 */ /* 0x000fe20000000050 */
[C---:B------:R-:W-:Y:S01]  /*2e90*/  IMAD R97, R84.reuse, 0x7, RZ ;  /* 0x0000000754617824 */ /* 0x040fe200078e02ff */
[-C--:B------:R-:W-:Y:S01]  /*2ea0*/  LEA.HI.X.SX32 R45, R87, R7.reuse, 0x1, P5 ;  /* 0x00000007572d7211 */ /* 0x080fe200028f0eff */
[----:B------:R-:W-:Y:S01]  /*2eb0*/  IMAD R98, R84, 0xd, RZ ;  /* 0x0000000d54627824 */ /* 0x000fe200078e02ff */
[----:B------:R-:W-:Y:S01]  /*2ec0*/  LOP3.LUT P5, RZ, R49, 0x1, RZ, 0xc0, !PT ;  /* 0x0000000131ff7812 */ /* 0x000fe200078ac0ff */
[----:B------:R-:W-:Y:S01]  /*2ed0*/  VIADD R10, R4, 0xfffffff7 ;  /* 0xfffffff7040a7836 */ /* 0x000fe20000000000 */
[----:B------:R-:W-:Y:S01]  /*2ee0*/  LEA.HI.X.SX32 R9, R88, R7, 0x1, P3 ;  /* 0x0000000758097211 */ /* 0x000fe200018f0eff */
[----:B-1----:R-:W-:Y:S01]  /*2ef0*/  IMAD R57, R84, 0x24, RZ ;  /* 0x0000002454397824 */ /* 0x002fe200078e02ff */
[----:B------:R-:W-:-:S02]  /*2f00*/  PRMT R49, RZ, 0x7610, R49 ;  /* 0x00007610ff317816 */ /* 0x000fc40000000031 */
[----:B------:R-:W-:Y:S01]  /*2f10*/  PRMT R81, RZ, 0x7610, R81 ;  /* 0x00007610ff517816 */ /* 0x000fe20000000051 */
[----:B------:R-:W5:Y:S01]  /*2f20*/  @!P1 LDG.E.U16 R53, desc[UR22][R8.64] ;  /* 0x0000001608359981 */ /* 0x000f62000c1e1500 */
[----:B------:R-:W-:Y:S02]  /*2f30*/  ISETP.GE.U32.AND P3, PT, R10, 0x7fffffd8, PT ;  /* 0x7fffffd80a00780c */ /* 0x000fe40003f66070 */
[----:B------:R-:W-:Y:S01]  /*2f40*/  PRMT R83, RZ, 0x7610, R83 ;  /* 0x00007610ff537816 */ /* 0x000fe20000000053 */
[----:B------:R1:W5:Y:S01]  /*2f50*/  @!P4 LDG.E.U16 R49, desc[UR22][R44.64] ;  /* 0x000000162c31c981 */ /* 0x000362000c1e1500 */
[-C--:B------:R-:W-:Y:S01]  /*2f60*/  IADD3 R56, P1, PT, R57, R6.reuse, RZ ;  /* 0x0000000639387210 */ /* 0x080fe20007f3e0ff */
[C---:B------:R-:W-:Y:S01]  /*2f70*/  IMAD R71, R84.reuse, 0x36, RZ ;  /* 0x0000003654477824 */ /* 0x040fe200078e02ff */
[C---:B------:R-:W-:Y:S01]  /*2f80*/  LEA R10, P4, R84.reuse, R6, 0x4 ;  /* 0x00000006540a7211 */ /* 0x040fe200078820ff */
[C---:B------:R-:W-:Y:S01]  /*2f90*/  IMAD R105, R84.reuse, 0x3a, RZ ;  /* 0x0000003a54697824 */ /* 0x040fe200078e02ff */
[----:B------:R-:W-:Y:S01]  /*2fa0*/  SHF.R.U32.HI R54, RZ, 0xc, R74 ;  /* 0x0000000cff367819 */ /* 0x000fe2000001164a */
[C---:B------:R-:W-:Y:S01]  /*2fb0*/  IMAD R99, R84.reuse, 0x38, RZ ;  /* 0x0000003854637824 */ /* 0x040fe200078e02ff */
[-C--:B------:R-:W-:Y:S01]  /*2fc0*/  LEA.HI.X.SX32 R57, R11, R7.reuse, 0x1, P1 ;  /* 0x000000070b397211 */ /* 0x080fe200008f0eff */
[----:B------:R-:W-:Y:S01]  /*2fd0*/  IMAD R73, R84, 0x1d, RZ ;  /* 0x0000001d54497824 */ /* 0x000fe200078e02ff */
[----:B------:R-:W-:Y:S01]  /*2fe0*/  LEA.HI.X.SX32 R11, R86, R7, 0x1, P4 ;  /* 0x00000007560b7211 */ /* 0x000fe200020f0eff */
[----:B------:R-:W-:Y:S01]  /*2ff0*/  IMAD R77, R84, 0x1f, RZ ;  /* 0x0000001f544d7824 */ /* 0x000fe200078e02ff */
[----:B------:R-:W-:Y:S01]  /*3000*/  LOP3.LUT P4, RZ, R54, 0x1, RZ, 0xc0, !PT ;  /* 0x0000000136ff7812 */ /* 0x000fe2000788c0ff */
[----:B0-----:R-:W0:Y:S01]  /*3010*/  LDCU UR4, c[0x0][0x3b0] ;  /* 0x00007600ff0477ac */ /* 0x001e220008000800 */
[----:B------:R-:W-:-:S02]  /*3020*/  ISETP.GE.U32.AND P1, PT, R51, 0x7fffffdb, PT ;  /* 0x7fffffdb3300780c */ /* 0x000fc40003f26070 */
[----:B------:R-:W-:Y:S01]  /*3030*/  PRMT R54, RZ, 0x7610, R54 ;  /* 0x00007610ff367816 */ /* 0x000fe20000000036 */
[C---:B-1----:R-:W-:Y:S01]  /*3040*/  IMAD R45, R84.reuse, 0x26, RZ ;  /* 0x00000026542d7824 */ /* 0x042fe200078e02ff */
[----:B------:R-:W-:Y:S01]  /*3050*/  PRMT R51, RZ, 0x7610, R51 ;  /* 0x00007610ff337816 */ /* 0x000fe20000000033 */
[----:B------:R-:W-:-:S03]  /*3060*/  IMAD R9, R84, 0x13, RZ ;  /* 0x0000001354097824 */ /* 0x000fc600078e02ff */
[----:B------:R-:W5:Y:S01]  /*3070*/  @!P3 LDG.E.U16 R54, desc[UR22][R10.64] ;  /* 0x000000160a36b981 */ /* 0x000f62000c1e1500 */
[----:B------:R-:W-:-:S03]  /*3080*/  IADD3 R44, P3, PT, R45, R6, RZ ;  /* 0x000000062d2c7210 */ /* 0x000fc60007f7e0ff */
[----:B------:R1:W5:Y:S01]  /*3090*/  @P5 LDG.E.U16 R51, desc[UR22][R56.64] ;  /* 0x0000001638335981 */ /* 0x000362000c1e1500 */
[-C--:B------:R-:W-:Y:S01]  /*30a0*/  IADD3 R8, P5, PT, R90, R6.reuse, RZ ;  /* 0x000000065a087210 */ /* 0x080fe20007fbe0ff */
[----:B------:R-:W-:Y:S01]  /*30b0*/  VIADD R55, R4, 0xfffffff5 ;  /* 0xfffffff504377836 */ /* 0x000fe20000000000 */
[-C--:B------:R-:W-:Y:S02]  /*30c0*/  LEA.HI.X.SX32 R45, R9, R7.reuse, 0x1, P3 ;  /* 0x00000007092d7211 */ /* 0x080fe400018f0eff */
[----:B------:R-:W-:Y:S02]  /*30d0*/  LEA.HI.X.SX32 R9, R91, R7, 0x1, P5 ;  /* 0x000000075b097211 */ /* 0x000fe400028f0eff */
[----:B------:R-:W-:Y:S02]  /*30e0*/  LOP3.LUT P5, RZ, R58, 0x1, RZ, 0xc0, !PT ;  /* 0x000000013aff7812 */ /* 0x000fe400078ac0ff */
[----:B------:R-:W-:Y:S02]  /*30f0*/  PRMT R58, RZ, 0x7610, R58 ;  /* 0x00007610ff3a7816 */ /* 0x000fe4000000003a */
[----:B------:R-:W-:Y:S01]  /*3100*/  ISETP.GE.U32.AND P3, PT, R55, 0x7fffffd6, PT ;  /* 0x7fffffd63700780c */ /* 0x000fe20003f66070 */
[----:B------:R-:W-:Y:S01]  /*3110*/  IMAD R55, R84, 0x14, RZ ;  /* 0x0000001454377824 */ /* 0x000fe200078e02ff */
[----:B-1----:R-:W-:Y:S01]  /*3120*/  PRMT R56, RZ, 0x7610, R56 ;  /* 0x00007610ff387816 */ /* 0x002fe20000000038 */
[----:B------:R-:W-:Y:S01]  /*3130*/  VIADD R57, R4, 0xfffffff4 ;  /* 0xfffffff404397836 */ /* 0x000fe20000000000 */
[----:B------:R-:W5:Y:S02]  /*3140*/  @!P1 LDG.E.U16 R58, desc[UR22][R8.64] ;  /* 0x00000016083a9981 */ /* 0x000f64000c1e1500 */
[----:B------:R-:W-:-:S02]  /*3150*/  IADD3 R10, P1, PT, R55, R6, RZ ;  /* 0x00000006370a7210 */ /* 0x000fc40007f3e0ff */
[----:B------:R1:W5:Y:S01]  /*3160*/  @P4 LDG.E.U16 R56, desc[UR22][R44.64] ;  /* 0x000000162c384981 */ /* 0x000362000c1e1500 */
[----:B------:R-:W-:Y:S02]  /*3170*/  IADD3 R62, P4, PT, R63, R6, RZ ;  /* 0x000000063f3e7210 */ /* 0x000fe40007f9e0ff */
[-C--:B------:R-:W-:Y:S02]  /*3180*/  LEA.HI.X.SX32 R11, R90, R7.reuse, 0x1, P1 ;  /* 0x000000075a0b7211 */ /* 0x080fe400008f0eff */
[----:B------:R-:W-:Y:S02]  /*3190*/  ISETP.GE.U32.AND P1, PT, R57, 0x7fffffd5, PT ;  /* 0x7fffffd53900780c */ /* 0x000fe40003f26070 */
[----:B------:R-:W-:Y:S02]  /*31a0*/  PRMT R57, RZ, 0x7610, R57 ;  /* 0x00007610ff397816 */ /* 0x000fe40000000039 */
[----:B------:R-:W-:Y:S01]  /*31b0*/  LEA.HI.X.SX32 R63, R55, R7, 0x1, P4 ;  /* 0x00000007373f7211 */ /* 0x000fe200020f0eff */
[----:B-1----:R-:W-:Y:S01]  /*31c0*/  IMAD R45, R84, 0x2a, RZ ;  /* 0x0000002a542d7824 */ /* 0x002fe200078e02ff */
[----:B------:R-:W-:-:S02]  /*31d0*/  PRMT R55, RZ, 0x7610, R55 ;  /* 0x00007610ff377816 */ /* 0x000fc40000000037 */
[----:B------:R-:W-:Y:S01]  /*31e0*/  LOP3.LUT P4, RZ, R59, 0x1, RZ, 0xc0, !PT ;  /* 0x000000013bff7812 */ /* 0x000fe2000788c0ff */
[C---:B------:R-:W-:Y:S01]  /*31f0*/  IMAD R59, R84.reuse, 0x16, RZ ;  /* 0x00000016543b7824 */ /* 0x040fe200078e02ff */
[----:B------:R-:W5:Y:S01]  /*3200*/  @!P3 LDG.E.U16 R57, desc[UR22][R10.64] ;  /* 0x000000160a39b981 */ /* 0x000f62000c1e1500 */
[----:B------:R-:W-:Y:S01]  /*3210*/  IMAD R9, R84, 0x15, RZ ;  /* 0x0000001554097824 */ /* 0x000fe200078e02ff */
[-C--:B------:R-:W-:Y:S02]  /*3220*/  IADD3 R44, P3, PT, R45, R6.reuse, RZ ;  /* 0x000000062d2c7210 */ /* 0x080fe40007f7e0ff */
[----:B------:R1:W5:Y:S01]  /*3230*/  @P5 LDG.E.U16 R55, desc[UR22][R62.64] ;  /* 0x000000163e375981 */ /* 0x000362000c1e1500 */
[----:B------:R-:W-:Y:S02]  /*3240*/  IADD3 R8, P5, PT, R59, R6, RZ ;  /* 0x000000063b087210 */ /* 0x000fe40007fbe0ff */
[----:B------:R-:W-:Y:S02]  /*3250*/  SHF.R.U32.HI R60, RZ, 0x9, R74 ;  /* 0x00000009ff3c7819 */ /* 0x000fe4000001164a */
[----:B------:R-:W-:-:S02]  /*3260*/  LEA.HI.X.SX32 R45, R9, R7, 0x1, P3 ;  /* 0x00000007092d7211 */ /* 0x000fc400018f0eff */
[----:B------:R-:W-:Y:S02]  /*3270*/  LEA.HI.X.SX32 R9, R92, R7, 0x1, P5 ;  /* 0x000000075c097211 */ /* 0x000fe400028f0eff */
[----:B-1----:R-:W-:Y:S02]  /*3280*/  PRMT R62, RZ, 0x7610, R62 ;  /* 0x00007610ff3e7816 */ /* 0x002fe4000000003e */
[----:B------:R-:W-:Y:S02]  /*3290*/  SHF.R.U32.HI R61, RZ, 0x8, R74 ;  /* 0x00000008ff3d7819 */ /* 0x000fe4000001164a */
[----:B------:R-:W-:Y:S02]  /*32a0*/  LOP3.LUT P3, RZ, R60, 0x1, RZ, 0xc0, !PT ;  /* 0x000000013cff7812 */ /* 0x000fe4000786c0ff */
[----:B------:R-:W-:Y:S01]  /*32b0*/  PRMT R60, RZ, 0x7610, R60 ;  /* 0x00007610ff3c7816 */ /* 0x000fe2000000003c */
[----:B------:R1:W5:Y:S01]  /*32c0*/  @!P1 LDG.E.U16 R62, desc[UR22][R8.64] ;  /* 0x00000016083e9981 */ /* 0x000362000c1e1500 */
[----:B------:R-:W-:-:S02]  /*32d0*/  LOP3.LUT P5, RZ, R61, 0x1, RZ, 0xc0, !PT ;  /* 0x000000013dff7812 */ /* 0x000fc400078ac0ff */
[-C--:B------:R-:W-:Y:S01]  /*32e0*/  IADD3 R66, P1, PT, R67, R6.reuse, RZ ;  /* 0x0000000643427210 */ /* 0x080fe20007f3e0ff */
[----:B------:R-:W-:Y:S01]  /*32f0*/  IMAD R11, R84, 0x17, RZ ;  /* 0x00000017540b7824 */ /* 0x000fe200078e02ff */
[----:B------:R-:W5:Y:S01]  /*3300*/  @P4 LDG.E.U16 R60, desc[UR22][R44.64] ;  /* 0x000000162c3c4981 */ /* 0x000f62000c1e1500 */
[----:B------:R-:W-:Y:S01]  /*3310*/  IADD3 R68, P4, PT, R69, R6, RZ ;  /* 0x0000000645447210 */ /* 0x000fe20007f9e0ff */
[C---:B------:R-:W-:Y:S01]  /*3320*/  VIADD R10, R4.reuse, 0xfffffffc ;  /* 0xfffffffc040a7836 */ /* 0x040fe20000000000 */
[-C--:B------:R-:W-:Y:S01]  /*3330*/  LEA.HI.X.SX32 R67, R59, R7.reuse, 0x1, P1 ;  /* 0x000000073b437211 */ /* 0x080fe200008f0eff */
[----:B------:R-:W-:Y:S01]  /*3340*/  VIADD R61, R4, 0xfffffff9 ;  /* 0xfffffff9043d7836 */ /* 0x000fe20000000000 */
[----:B------:R-:W-:Y:S02]  /*3350*/  PRMT R59, RZ, 0x7610, R59 ;  /* 0x00007610ff3b7816 */ /* 0x000fe4000000003b */
[----:B------:R-:W-:Y:S02]  /*3360*/  LEA.HI.X.SX32 R69, R11, R7, 0x1, P4 ;  /* 0x000000070b457211 */ /* 0x000fe400020f0eff */
[----:B------:R-:W-:-:S02]  /*3370*/  ISETP.GE.U32.AND P1, PT, R10, 0x7fffffdd, PT ;  /* 0x7fffffdd0a00780c */ /* 0x000fc40003f26070 */
[----:B------:R-:W-:Y:S01]  /*3380*/  ISETP.GE.U32.AND P4, PT, R61, 0x7fffffda, PT ;  /* 0x7fffffda3d00780c */ /* 0x000fe20003f86070 */
[----:B------:R2:W5:Y:S01]  /*3390*/  @P3 LDG.E.U16 R59, desc[UR22][R66.64] ;  /* 0x00000016423b3981 */ /* 0x000562000c1e1500 */
[-C--:B-1----:R-:W-:Y:S01]  /*33a0*/  IADD3 R8, P3, PT, R93, R6.reuse, RZ ;  /* 0x000000065d087210 */ /* 0x082fe20007f7e0ff */
[----:B------:R-:W-:Y:S02]  /*33b0*/  VIADD R11, R4, 0xfffffff3 ;  /* 0xfffffff3040b7836 */ /* 0x000fe40000000000 */
[----:B------:R-:W5:Y:S01]  /*33c0*/  @P5 LDG.E.U16 R64, desc[UR22][R68.64] ;  /* 0x0000001644405981 */ /* 0x000f62000c1e1500 */
[----:B------:R-:W-:Y:S02]  /*33d0*/  IADD3 R10, P5, PT, R94, R6, RZ ;  /* 0x000000065e0a7210 */ /* 0x000fe40007fbe0ff */
[-C--:B------:R-:W-:Y:S02]  /*33e0*/  LEA.HI.X.SX32 R9, R95, R7.reuse, 0x1, P3 ;  /* 0x000000075f097211 */ /* 0x080fe400018f0eff */
[----:B------:R-:W-:Y:S01]  /*33f0*/  ISETP.GE.U32.AND P3, PT, R11, 0x7fffffd4, PT ;  /* 0x7fffffd40b00780c */ /* 0x000fe20003f66070 */
[C---:B------:R-:W-:Y:S01]  /*3400*/  IMAD R61, R84.reuse, 0x18, RZ ;  /* 0x00000018543d7824 */ /* 0x040fe200078e02ff */
[----:B------:R-:W-:Y:S01]  /*3410*/  LEA.HI.X.SX32 R11, R93, R7, 0x1, P5 ;  /* 0x000000075d0b7211 */ /* 0x000fe200028f0eff */
[----:B--2---:R-:W-:Y:S01]  /*3420*/  IMAD R67, R84, 0x30, RZ ;  /* 0x0000003054437824 */ /* 0x004fe200078e02ff */
[----:B------:R-:W-:Y:S01]  /*3430*/  SHF.R.U32.HI R44, RZ, 0x7, R74 ;  /* 0x00000007ff2c7819 */ /* 0x000fe2000001164a */
[----:B------:R-:W5:Y:S01]  /*3440*/  @!P1 LDG.E.U16 R79, desc[UR22][R8.64] ;  /* 0x00000016084f9981 */ /* 0x000f62000c1e1500 */
[----:B------:R-:W-:-:S02]  /*3450*/  VIADD R63, R4, 0xfffffff8 ;  /* 0xfffffff8043f7836 */ /* 0x000fc40000000000 */
[----:B------:R-:W-:Y:S01]  /*3460*/  LOP3.LUT P5, RZ, R44, 0x1, RZ, 0xc0, !PT ;  /* 0x000000012cff7812 */ /* 0x000fe200078ac0ff */
[----:B------:R1:W5:Y:S01]  /*3470*/  @!P4 LDG.E.U16 R76, desc[UR22][R10.64] ;  /* 0x000000160a4cc981 */ /* 0x000362000c1e1500 */
[-C--:B------:R-:W-:Y:S02]  /*3480*/  IADD3 R44, P1, PT, R61, R6.reuse, RZ ;  /* 0x000000063d2c7210 */ /* 0x080fe40007f3e0ff */
[-C--:B------:R-:W-:Y:S02]  /*3490*/  IADD3 R66, P4, PT, R67, R6.reuse, RZ ;  /* 0x0000000643427210 */ /* 0x080fe40007f9e0ff */
[-C--:B------:R-:W-:Y:S02]  /*34a0*/  LEA.HI.X.SX32 R45, R94, R7.reuse, 0x1, P1 ;  /* 0x000000075e2d7211 */ /* 0x080fe400008f0eff */
[----:B------:R-:W-:Y:S01]  /*34b0*/  LEA.HI.X.SX32 R67, R61, R7, 0x1, P4 ;  /* 0x000000073d437211 */ /* 0x000fe200020f0eff */
[----:B------:R-:W-:Y:S01]  /*34c0*/  IMAD R61, R84, 0x1a, RZ ;  /* 0x0000001a543d7824 */ /* 0x000fe200078e02ff */
[----:B------:R-:W-:Y:S01]  /*34d0*/  ISETP.GE.U32.AND P1, PT, R63, 0x7fffffd9, PT ;  /* 0x7fffffd93f00780c */ /* 0x000fe20003f26070 */
[----:B-1----:R-:W-:Y:S01]  /*34e0*/  VIADD R11, R4, 0xfffffff1 ;  /* 0xfffffff1040b7836 */ /* 0x002fe20000000000 */
[----:B------:R-:W-:Y:S01]  /*34f0*/  ISETP.GE.U32.AND P4, PT, R65, 0x7fffffd3, PT ;  /* 0x7fffffd34100780c */ /* 0x000fe20003f86070 */
[----:B------:R-:W5:Y:S01]  /*3500*/  @!P3 LDG.E.U16 R78, desc[UR22][R44.64] ;  /* 0x000000162c4eb981 */ /* 0x000f62000c1e1500 */
[----:B------:R-:W-:-:S02]  /*3510*/  IADD3 R8, P3, PT, R96, R6, RZ ;  /* 0x0000000660087210 */ /* 0x000fc40007f7e0ff */
[----:B------:R-:W-:Y:S01]  /*3520*/  IADD3 R10, P6, PT, R61, R6, RZ ;  /* 0x000000063d0a7210 */ /* 0x000fe20007fde0ff */
[----:B------:R1:W5:Y:S01]  /*3530*/  @P5 LDG.E.U16 R80, desc[UR22][R66.64] ;  /* 0x0000001642505981 */ /* 0x000362000c1e1500 */
[----:B------:R-:W-:Y:S02]  /*3540*/  ISETP.GE.U32.AND P5, PT, R11, 0x7fffffd2, PT ;  /* 0x7fffffd20b00780c */ /* 0x000fe40003fa6070 */
[-C--:B------:R-:W-:Y:S02]  /*3550*/  LEA.HI.X.SX32 R9, R97, R7.reuse, 0x1, P3 ;  /* 0x0000000761097211 */ /* 0x080fe400018f0eff */
[----:B------:R-:W-:Y:S01]  /*3560*/  LEA.HI.X.SX32 R11, R98, R7, 0x1, P6 ;  /* 0x00000007620b7211 */ /* 0x000fe200030f0eff */
[C---:B------:R-:W-:Y:S02]  /*3570*/  IMAD R69, R84.reuse, 0x34, RZ ;  /* 0x0000003454457824 */ /* 0x040fe400078e02ff */
[----:B------:R-:W5:Y:S01]  /*3580*/  @!P1 LDG.E.U16 R81, desc[UR22][R8.64] ;  /* 0x0000001608519981 */ /* 0x000f62000c1e1500 */
[----:B-1----:R-:W-:-:S03]  /*3590*/  IMAD R67, R84, 0x32, RZ ;  /* 0x0000003254437824 */ /* 0x002fc600078e02ff */
[----:B------:R1:W5:Y:S01]  /*35a0*/  @!P4 LDG.E.U16 R83, desc[UR22][R10.64] ;  /* 0x000000160a53c981 */ /* 0x000362000c1e1500 */
[C---:B------:R-:W-:Y:S01]  /*35b0*/  IMAD R45, R84.reuse, 0x19, RZ ;  /* 0x00000019542d7824 */ /* 0x040fe200078e02ff */
[-C--:B------:R-:W-:Y:S02]  /*35c0*/  IADD3 R68, P4, PT, R69, R6.reuse, RZ ;  /* 0x0000000645447210 */ /* 0x080fe40007f9e0ff */
[-C--:B------:R-:W-:Y:S01]  /*35d0*/  IADD3 R66, P1, PT, R67, R6.reuse, RZ ;  /* 0x0000000643427210 */ /* 0x080fe20007f3e0ff */
[C---:B------:R-:W-:Y:S02]  /*35e0*/  IMAD R63, R84.reuse, 0x1b, RZ ;  /* 0x0000001b543f7824 */ /* 0x040fe400078e02ff */
[C---:B-1----:R-:W-:Y:S01]  /*35f0*/  IMAD R11, R84.reuse, 0x3c, RZ ;  /* 0x0000003c540b7824 */ /* 0x042fe200078e02ff */
[----:B------:R-:W-:Y:S01]  /*3600*/  LEA.HI.X.SX32 R67, R45, R7, 0x1, P1 ;  /* 0x000000072d437211 */ /* 0x000fe200008f0eff */
[C---:B------:R-:W-:Y:S01]  /*3610*/  IMAD R45, R84.reuse, 0x3e, RZ ;  /* 0x0000003e542d7824 */ /* 0x040fe200078e02ff */
[----:B------:R-:W-:Y:S01]  /*3620*/  SHF.R.U32.HI R44, RZ, 0x6, R74 ;  /* 0x00000006ff2c7819 */ /* 0x000fe2000001164a */
[----:B------:R-:W-:Y:S01]  /*3630*/  IMAD R65, R84, 0x1c, RZ ;  /* 0x0000001c54417824 */ /* 0x000fe200078e02ff */
[----:B------:R-:W-:-:S02]  /*3640*/  IADD3 R70, P1, PT, R71, R6, RZ ;  /* 0x0000000647467210 */ /* 0x000fc40007f3e0ff */
[-C--:B------:R-:W-:Y:S02]  /*3650*/  LEA.HI.X.SX32 R69, R61, R7.reuse, 0x1, P4 ;  /* 0x000000073d457211 */ /* 0x080fe400020f0eff */
[-C--:B------:R-:W-:Y:S02]  /*3660*/  IADD3 R10, P6, PT, R11, R6.reuse, RZ ;  /* 0x000000060b0a7210 */ /* 0x080fe40007fde0ff */
[----:B------:R-:W-:Y:S02]  /*3670*/  IADD3 R8, P4, PT, R105, R6, RZ ;  /* 0x0000000669087210 */ /* 0x000fe40007f9e0ff */
[----:B------:R-:W-:Y:S02]  /*3680*/  LOP3.LUT P3, RZ, R44, 0x1, RZ, 0xc0, !PT ;  /* 0x000000012cff7812 */ /* 0x000fe4000786c0ff */
[-C--:B------:R-:W-:Y:S02]  /*3690*/  LEA.HI.X.SX32 R71, R63, R7.reuse, 0x1, P1 ;  /* 0x000000073f477211 */ /* 0x080fe400008f0eff */
[----:B------:R-:W-:-:S02]  /*36a0*/  LEA.HI.X.SX32 R11, R75, R7, 0x1, P6 ;  /* 0x000000074b0b7211 */ /* 0x000fc400030f0eff */
[-C--:B------:R-:W-:Y:S02]  /*36b0*/  LEA.HI.X.SX32 R9, R73, R7.reuse, 0x1, P4 ;  /* 0x0000000749097211 */ /* 0x080fe400020f0eff */
[-C--:B------:R-:W-:Y:S02]  /*36c0*/  IADD3 R72, P1, PT, R99, R6.reuse, RZ ;  /* 0x0000000663487210 */ /* 0x080fe40007f3e0ff */
[-C--:B------:R-:W-:Y:S02]  /*36d0*/  IADD3 R44, P6, PT, R45, R6.reuse, RZ ;  /* 0x000000062d2c7210 */ /* 0x080fe40007fde0ff */
[C---:B------:R-:W-:Y:S02]  /*36e0*/  IADD3 R6, P4, PT, R65.reuse, R6, RZ ;  /* 0x0000000641067210 */ /* 0x040fe40007f9e0ff */
[----:B------:R-:W-:Y:S02]  /*36f0*/  SHF.R.U32.HI R63, RZ, 0x4, R74 ;  /* 0x00000004ff3f7819 */ /* 0x000fe4000001164a */
[----:B------:R-:W-:-:S02]  /*3700*/  LEA.HI.X.SX32 R73, R65, R7, 0x1, P1 ;  /* 0x0000000741497211 */ /* 0x000fc400008f0eff */
[-C--:B------:R-:W-:Y:S02]  /*3710*/  LEA.HI.X.SX32 R45, R77, R7.reuse, 0x1, P6 ;  /* 0x000000074d2d7211 */ /* 0x080fe400030f0eff */
[----:B------:R-:W-:Y:S02]  /*3720*/  LEA.HI.X.SX32 R7, R96, R7, 0x1, P4 ;  /* 0x0000000760077211 */ /* 0x000fe400020f0eff */
[----:B------:R-:W-:Y:S02]  /*3730*/  SHF.R.U32.HI R61, RZ, 0x5, R74 ;  /* 0x00000005ff3d7819 */ /* 0x000fe4000001164a */
[----:B------:R-:W-:Y:S02]  /*3740*/  LOP3.LUT P4, RZ, R63, 0x1, RZ, 0xc0, !PT ;  /* 0x000000013fff7812 */ /* 0x000fe4000788c0ff */
[----:B------:R-:W-:Y:S02]  /*3750*/  PRMT R63, RZ, 0x7610, R63 ;  /* 0x00007610ff3f7816 */ /* 0x000fe4000000003f */
[----:B------:R-:W-:-:S02]  /*3760*/  LOP3.LUT P1, RZ, R61, 0x1, RZ, 0xc0, !PT ;  /* 0x000000013dff7812 */ /* 0x000fc4000782c0ff */
[--C-:B------:R-:W-:Y:S02]  /*3770*/  SHF.R.U32.HI R75, RZ, 0x2, R74.reuse ;  /* 0x00000002ff4b7819 */ /* 0x100fe4000001164a */
[----:B------:R-:W-:Y:S01]  /*3780*/  PRMT R61, RZ, 0x7610, R61 ;  /* 0x00007610ff3d7816 */ /* 0x000fe2000000003d */
[----:B------:R-:W5:Y:S01]  /*3790*/  @P3 LDG.E.U16 R63, desc[UR22][R66.64] ;  /* 0x00000016423f3981 */ /* 0x000f62000c1e1500 */
[----:B------:R-:W-:Y:S02]  /*37a0*/  LOP3.LUT R100, R101, 0x1f, RZ, 0xc0, !PT ;  /* 0x0000001f65647812 */ /* 0x000fe400078ec0ff */
[----:B------:R-:W-:Y:S02]  /*37b0*/  LOP3.LUT P3, RZ, R75, 0x1, RZ, 0xc0, !PT ;  /* 0x000000014bff7812 */ /* 0x000fe4000786c0ff */
[--C-:B------:R-:W-:Y:S01]  /*37c0*/  SHF.R.U32.HI R65, RZ, 0x3, R74.reuse ;  /* 0x00000003ff417819 */ /* 0x100fe2000001164a */
[----:B------:R1:W5:Y:S01]  /*37d0*/  @!P5 LDG.E.U16 R61, desc[UR22][R6.64] ;  /* 0x00000016063dd981 */ /* 0x000362000c1e1500 */
[----:B------:R-:W-:-:S02]  /*37e0*/  SHF.R.U32.HI R75, RZ, 0x1, R74 ;  /* 0x00000001ff4b7819 */ /* 0x000fc4000001164a */
[----:B------:R-:W-:Y:S02]  /*37f0*/  PRMT R74, RZ, 0x7610, R74 ;  /* 0x00007610ff4a7816 */ /* 0x000fe4000000004a */
[----:B------:R-:W-:Y:S01]  /*3800*/  LOP3.LUT P5, RZ, R65, 0x1, RZ, 0xc0, !PT ;  /* 0x0000000141ff7812 */ /* 0x000fe200078ac0ff */
[----:B-1----:R-:W-:Y:S01]  /*3810*/  IMAD R6, R100, R85, RZ ;  /* 0x0000005564067224 */ /* 0x002fe200078e02ff */
[----:B------:R-:W-:Y:S02]  /*3820*/  PRMT R65, RZ, 0x7610, R65 ;  /* 0x00007610ff417816 */ /* 0x000fe40000000041 */
[----:B------:R1:W5:Y:S01]  /*3830*/  @P4 LDG.E.U16 R74, desc[UR22][R70.64] ;  /* 0x00000016464a4981 */ /* 0x000362000c1e1500 */
[----:B0-----:R-:W-:Y:S01]  /*3840*/  IMAD R25, R25, UR4, RZ ;  /* 0x0000000419197c24 */ /* 0x001fe2000f8e02ff */
[----:B------:R-:W-:Y:S01]  /*3850*/  LEA R105, P4, R6, UR18, 0x1 ;  /* 0x0000001206697c11 */ /* 0x000fe2000f8808ff */
[----:B------:R-:W-:Y:S01]  /*3860*/  IMAD R30, R30, UR4, RZ ;  /* 0x000000041e1e7c24 */ /* 0x000fe2000f8e02ff */
[----:B------:R0:W5:Y:S01]  /*3870*/  @P1 LDG.E.U16 R65, desc[UR22][R68.64] ;  /* 0x0000001644411981 */ /* 0x000162000c1e1500 */
[----:B------:R-:W-:Y:S01]  /*3880*/  IMAD R32, R32, UR4, RZ ;  /* 0x0000000420207c24 */ /* 0x000fe2000f8e02ff */
[----:B------:R-:W-:-:S02]  /*3890*/  LEA.HI.X.SX32 R6, R6, UR19, 0x1, P4 ;  /* 0x0000001306067c11 */ /* 0x000fc4000a0f0eff */
[-C--:B------:R-:W-:Y:S02]  /*38a0*/  LEA R150, P4, R25, R105.reuse, 0x1 ;  /* 0x0000006919967211 */ /* 0x080fe400078808ff */
[----:B------:R-:W-:Y:S02]  /*38b0*/  LOP3.LUT P1, RZ, R75, 0x1, RZ, 0xc0, !PT ;  /* 0x000000014bff7812 */ /* 0x000fe4000782c0ff */
[----:B------:R-:W-:Y:S01]  /*38c0*/  PRMT R75, RZ, 0x7610, R75 ;  /* 0x00007610ff4b7816 */ /* 0x000fe2000000004b */
[----:B------:R-:W-:Y:S01]  /*38d0*/  IMAD R26, R26, UR4, RZ ;  /* 0x000000041a1a7c24 */ /* 0x000fe2000f8e02ff */
[-C--:B------:R-:W-:Y:S01]  /*38e0*/  LEA.HI.X.SX32 R155, R25, R6.reuse, 0x1, P4 ;  /* 0x00000006199b7211 */ /* 0x080fe200020f0eff */
[----:B------:R-:W-:Y:S01]  /*38f0*/  IMAD R36, R36, UR4, RZ ;  /* 0x0000000424247c24 */ /* 0x000fe2000f8e02ff */
[-C--:B------:R-:W-:Y:S01]  /*3900*/  LEA R146, P6, R30, R105.reuse, 0x1 ;  /* 0x000000691e927211 */ /* 0x080fe200078c08ff */
[----:B------:R-:W-:Y:S01]  /*3910*/  IMAD R37, R37, UR4, RZ ;  /* 0x0000000425257c24 */ /* 0x000fe2000f8e02ff */
[-C--:B------:R-:W-:Y:S01]  /*3920*/  LEA R144, P4, R32, R105.reuse, 0x1 ;  /* 0x0000006920907211 */ /* 0x080fe200078808ff */
[----:B------:R2:W5:Y:S01]  /*3930*/  @P5 LDG.E.U16 R75, desc[UR22][R72.64] ;  /* 0x00000016484b5981 */ /* 0x000562000c1e1500 */
[----:B------:R-:W-:Y:S01]  /*3940*/  IMAD R28, R28, UR4, RZ ;  /* 0x000000041c1c7c24 */ /* 0x000fe2000f8e02ff */
[----:B------:R-:W-:Y:S01]  /*3950*/  LEA R82, P5, R26, R105, 0x1 ;  /* 0x000000691a527211 */ /* 0x000fe200078a08ff */
[----:B------:R-:W-:Y:S01]  /*3960*/  IMAD R41, R41, UR4, RZ ;  /* 0x0000000429297c24 */ /* 0x000fe2000f8e02ff */
[-C--:B------:R-:W-:Y:S01]  /*3970*/  LEA.HI.X.SX32 R77, R30, R6.reuse, 0x1, P6 ;  /* 0x000000061e4d7211 */ /* 0x080fe200030f0eff */
[----:B------:R-:W-:Y:S01]  /*3980*/  IMAD R42, R42, UR4, RZ ;  /* 0x000000042a2a7c24 */ /* 0x000fe2000f8e02ff */
[----:B------:R-:W-:-:S02]  /*3990*/  LEA.HI.X.SX32 R151, R32, R6, 0x1, P4 ;  /* 0x0000000620977211 */ /* 0x000fc400020f0eff */
[-C--:B-1----:R-:W-:Y:S02]  /*39a0*/  LEA R70, P6, R36, R105.reuse, 0x1 ;  /* 0x0000006924467211 */ /* 0x082fe400078c08ff */
[-C--:B0-----:R-:W-:Y:S01]  /*39b0*/  LEA R68, P4, R37, R105.reuse, 0x1 ;  /* 0x0000006925447211 */ /* 0x081fe200078808ff */
[----:B------:R-:W-:Y:S01]  /*39c0*/  IMAD R34, R34, UR4, RZ ;  /* 0x0000000422227c24 */ /* 0x000fe2000f8e02ff */
[-C--:B------:R-:W-:Y:S01]  /*39d0*/  LEA.HI.X.SX32 R157, R26, R6.reuse, 0x1, P5 ;  /* 0x000000061a9d7211 */ /* 0x080fe200028f0eff */
[----:B------:R-:W-:Y:S01]  /*39e0*/  IMAD R21, R21, UR4, RZ ;  /* 0x0000000415157c24 */ /* 0x000fe2000f8e02ff */
[----:B------:R-:W-:Y:S01]  /*39f0*/  LEA R148, P5, R28, R105, 0x1 ;  /* 0x000000691c947211 */ /* 0x000fe200078a08ff */
[----:B------:R-:W-:Y:S01]  /*3a00*/  IMAD R16, R16, UR4, RZ ;  /* 0x0000000410107c24 */ /* 0x000fe2000f8e02ff */
[-C--:B------:R-:W-:Y:S02]  /*3a10*/  LEA.HI.X.SX32 R71, R36, R6.reuse, 0x1, P6 ;  /* 0x0000000624477211 */ /* 0x080fe400030f0eff */
[----:B------:R-:W-:-:S02]  /*3a20*/  LEA.HI.X.SX32 R69, R37, R6, 0x1, P4 ;  /* 0x0000000625457211 */ /* 0x000fc400020f0eff */
[CC--:B------:R-:W-:Y:S02]  /*3a30*/  LEA R140, P6, R41.reuse, R105.reuse, 0x1 ;  /* 0x00000069298c7211 */ /* 0x0c0fe400078c08ff */
[-C--:B------:R-:W-:Y:S01]  /*3a40*/  LEA R138, P4, R42, R105.reuse, 0x1 ;  /* 0x000000692a8a7211 */ /* 0x080fe200078808ff */
[----:B------:R-:W-:Y:S01]  /*3a50*/  IMAD R38, R38, UR4, RZ ;  /* 0x0000000426267c24 */ /* 0x000fe2000f8e02ff */
[-C--:B------:R-:W-:Y:S01]  /*3a60*/  LEA.HI.X.SX32 R153, R28, R6.reuse, 0x1, P5 ;  /* 0x000000061c997211 */ /* 0x080fe200028f0eff */
[----:B------:R-:W-:Y:S01]  /*3a70*/  IMAD R18, R18, UR4, RZ ;  /* 0x0000000412127c24 */ /* 0x000fe2000f8e02ff */
[----:B--2---:R-:W-:Y:S01]  /*3a80*/  LEA R72, P5, R34, R105, 0x1 ;  /* 0x0000006922487211 */ /* 0x004fe200078a08ff */
[----:B------:R-:W-:Y:S01]  /*3a90*/  IMAD R40, R40, UR4, RZ ;  /* 0x0000000428287c24 */ /* 0x000fe2000f8e02ff */
[-C--:B------:R-:W-:Y:S02]  /*3aa0*/  LEA.HI.X.SX32 R149, R41, R6.reuse, 0x1, P6 ;  /* 0x0000000629957211 */ /* 0x080fe400030f0eff */
[----:B------:R-:W-:-:S02]  /*3ab0*/  LEA.HI.X.SX32 R147, R42, R6, 0x1, P4 ;  /* 0x000000062a937211 */ /* 0x000fc400020f0eff */
[-C--:B------:R-:W-:Y:S02]  /*3ac0*/  LEA R134, P6, R21, R105.reuse, 0x1 ;  /* 0x0000006915867211 */ /* 0x080fe400078c08ff */
[-C--:B------:R-:W-:Y:S01]  /*3ad0*/  LEA R132, P4, R16, R105.reuse, 0x1 ;  /* 0x0000006910847211 */ /* 0x080fe200078808ff */
[----:B------:R-:W-:Y:S01]  /*3ae0*/  IMAD R12, R12, UR4, RZ ;  /* 0x000000040c0c7c24 */ /* 0x000fe2000f8e02ff */
[-C--:B------:R-:W-:Y:S01]  /*3af0*/  LEA.HI.X.SX32 R73, R34, R6.reuse, 0x1, P5 ;  /* 0x0000000622497211 */ /* 0x080fe200028f0eff */
[----:B------:R-:W-:Y:S01]  /*3b00*/  IMAD R22, R22, UR4, RZ ;  /* 0x0000000416167c24 */ /* 0x000fe2000f8e02ff */
[----:B------:R-:W-:Y:S01]  /*3b10*/  LEA R142, P5, R38, R105, 0x1 ;  /* 0x00000069268e7211 */ /* 0x000fe200078a08ff */
        /* <DEDUP_REMOVED lines=31> */
[-C--:B------:R-:W-:Y:S02]  /*3d10*/  LEA R32, P4, R13, R105.reuse, 0x1 ;  /* 0x000000690d207211 */ /* 0x080fe400078808ff */
[-C--:B------:R-:W-:Y:S02]  /*3d20*/  LEA.HI.X.SX32 R133, R23, R6.reuse, 0x1, P5 ;  /* 0x0000000617857211 */ /* 0x080fe400028f0eff */
[----:B------:R-:W-:Y:S02]  /*3d30*/  LEA R42, P5, R27, R105, 0x1 ;  /* 0x000000691b2a7211 */ /* 0x000fe400078a08ff */
[-C--:B------:R-:W-:Y:S02]  /*3d40*/  LEA.HI.X.SX32 R35, R39, R6.reuse, 0x1, P6 ;  /* 0x0000000627237211 */ /* 0x080fe400030f0eff */
[----:B------:R-:W-:-:S02]  /*3d50*/  LEA.HI.X.SX32 R33, R13, R6, 0x1, P4 ;  /* 0x000000060d217211 */ /* 0x000fc400020f0eff */
[-C--:B------:R-:W-:Y:S02]  /*3d60*/  LEA R28, P6, R19, R105.reuse, 0x1 ;  /* 0x00000069131c7211 */ /* 0x080fe400078c08ff */
[C---:B------:R-:W-:Y:S02]  /*3d70*/  LEA R26, P4, R20.reuse, R105, 0x1 ;  /* 0x00000069141a7211 */ /* 0x040fe400078808ff */
[-C--:B------:R-:W-:Y:S02]  /*3d80*/  LEA.HI.X.SX32 R121, R27, R6.reuse, 0x1, P5 ;  /* 0x000000061b797211 */ /* 0x080fe400028f0eff */
[-C--:B------:R-:W-:Y:S02]  /*3d90*/  LEA.HI.X.SX32 R117, R19, R6.reuse, 0x1, P6 ;  /* 0x0000000613757211 */ /* 0x080fe400030f0eff */
[----:B------:R-:W-:Y:S02]  /*3da0*/  LEA.HI.X.SX32 R27, R20, R6, 0x1, P4 ;  /* 0x00000006141b7211 */ /* 0x000fe400020f0eff */
[----:B------:R-:W-:-:S02]  /*3db0*/  PRMT R66, RZ, 0x7610, R66 ;  /* 0x00007610ff427816 */ /* 0x000fc40000000042 */
[----:B------:R-:W-:Y:S02]  /*3dc0*/  PRMT R19, RZ, 0x7610, R19 ;  /* 0x00007610ff137816 */ /* 0x000fe40000000013 */
[----:B------:R-:W-:Y:S02]  /*3dd0*/  PRMT R20, RZ, 0x7610, R20 ;  /* 0x00007610ff147816 */ /* 0x000fe40000000014 */
[----:B------:R0:W5:Y:S04]  /*3de0*/  @P3 LDG.E.U16 R66, desc[UR22][R8.64] ;  /* 0x0000001608423981 */ /* 0x000168000c1e1500 */
[----:B------:R0:W5:Y:S04]  /*3df0*/  @P1 LDG.E.U16 R19, desc[UR22][R10.64] ;  /* 0x000000160a131981 */ /* 0x000168000c1e1500 */
[----:B------:R0:W5:Y:S01]  /*3e00*/  @!P0 LDG.E.U16 R20, desc[UR22][R44.64] ;  /* 0x000000162c148981 */ /* 0x000162000c1e1500 */
[----:B------:R-:W-:-:S02]  /*3e10*/  IMAD R24, R24, UR4, RZ ;  /* 0x0000000418187c24 */ /* 0x000fc4000f8e02ff */
[----:B------:R-:W-:Y:S02]  /*3e20*/  VIADD R99, R4, 0x1f ;  /* 0x0000001f04637836 */ /* 0x000fe40000000000 */
[----:B------:R-:W-:Y:S01]  /*3e30*/  IMAD R17, R17, UR4, RZ ;  /* 0x0000000411117c24 */ /* 0x000fe2000f8e02ff */
[----:B------:R-:W-:Y:S01]  /*3e40*/  LEA R36, P5, R24, R105, 0x1 ;  /* 0x0000006918247211 */ /* 0x000fe200078a08ff */
[----:B------:R-:W-:Y:S01]  /*3e50*/  IMAD R14, R14, UR4, RZ ;  /* 0x000000040e0e7c24 */ /* 0x000fe2000f8e02ff */
[----:B------:R-:W-:Y:S01]  /*3e60*/  ISETP.GT.AND P6, PT, R99, 0x1f, PT ;  /* 0x0000001f6300780c */ /* 0x000fe20003fc4270 */
[----:B------:R-:W-:Y:S01]  /*3e70*/  IMAD R29, R29, UR4, RZ ;  /* 0x000000041d1d7c24 */ /* 0x000fe2000f8e02ff */
[----:B------:R-:W-:Y:S01]  /*3e80*/  LEA.HI.X.SX32 R37, R24, R6, 0x1, P5 ;  /* 0x0000000618257211 */ /* 0x000fe200028f0eff */
[----:B------:R-:W-:Y:S01]  /*3e90*/  IMAD R43, R43, UR4, RZ ;  /* 0x000000042b2b7c24 */ /* 0x000fe2000f8e02ff */
[----:B------:R-:W-:-:S04]  /*3ea0*/  @!UP1 UIADD3 UR4, UPT, UPT, -UR7, 0x100000, URZ ;  /* 0x0010000007049890 */ /* 0x000fc8000fffe1ff */
[----:B------:R-:W-:Y:S02]  /*3eb0*/  @!UP1 USHF.L.U32 UR5, UR4, 0xb, URZ ;  /* 0x0000000b04059899 */ /* 0x000fe400080006ff */
[----:B------:R-:W-:Y:S01]  /*3ec0*/  @!UP1 USHF.L.U32 UR4, UR4, 0x1, URZ ;  /* 0x0000000104049899 */ /* 0x000fe200080006ff */
[----:B------:R-:W-:Y:S01]  /*3ed0*/  LEA R30, P5, R17, R105, 0x1 ;  /* 0x00000069111e7211 */ /* 0x000fe200078a08ff */
[----:B------:R-:W-:-:S03]  /*3ee0*/  VOTEU.ALL UP1, P2 ;  /* 0x0000000000ff7886 */ /* 0x000fc60001020000 */
[-C--:B------:R-:W-:Y:S02]  /*3ef0*/  LEA.HI.X.SX32 R31, R17, R6.reuse, 0x1, P5 ;  /* 0x00000006111f7211 */ /* 0x080fe400028f0eff */
[CC--:B------:R-:W-:Y:S02]  /*3f00*/  LEA R24, P5, R14.reuse, R105.reuse, 0x1 ;  /* 0x000000690e187211 */ /* 0x0c0fe400078a08ff */
[-C--:B------:R-:W-:Y:S02]  /*3f10*/  LEA R22, P4, R29, R105.reuse, 0x1 ;  /* 0x000000691d167211 */ /* 0x080fe400078808ff */
[-C--:B------:R-:W-:Y:S01]  /*3f20*/  LEA.HI.X.SX32 R25, R14, R6.reuse, 0x1, P5 ;  /* 0x000000060e197211 */ /* 0x080fe200028f0eff */
[----:B------:R0:W1:Y:S01]  /*3f30*/  @!UP1 SYNCS.EXCH.64 URZ, [UR11+0x4008], UR4 ;  /* 0x004008040bff95b2 */ /* 0x0000620008000100 */
[----:B------:R-:W-:Y:S02]  /*3f40*/  LEA R105, P5, R43, R105, 0x1 ;  /* 0x000000692b697211 */ /* 0x000fe400078a08ff */
[----:B------:R-:W-:-:S02]  /*3f50*/  LEA.HI.X.SX32 R23, R29, R6, 0x1, P4 ;  /* 0x000000061d177211 */ /* 0x000fc400020f0eff */
[----:B------:R-:W-:Y:S02]  /*3f60*/  ISETP.LT.AND P4, PT, R100, R4, P6 ;  /* 0x000000046400720c */ /* 0x000fe40003781270 */
[----:B------:R-:W-:Y:S01]  /*3f70*/  LEA.HI.X.SX32 R21, R43, R6, 0x1, P5 ;  /* 0x000000062b157211 */ /* 0x000fe200028f0eff */
[----:B0-----:R-:W-:Y:S10]  /*3f80*/  @!P6 BRA `(.L_x_6) ;  /* 0x000000000044e947 */ /* 0x001ff40003800000 */
[----:B-----5:R-:W-:Y:S02]  /*3f90*/  PRMT R4, R5, 0x5410, R52 ;  /* 0x0000541005047816 */ /* 0x020fe40000000034 */
[----:B------:R-:W-:Y:S02]  /*3fa0*/  PRMT R5, R48, 0x5410, R79 ;  /* 0x0000541030057816 */ /* 0x000fe4000000004f */
[----:B------:R-:W-:Y:S02]  /*3fb0*/  PRMT R6, R53, 0x5410, R58 ;  /* 0x0000541035067816 */ /* 0x000fe4000000003a */
[----:B------:R-:W-:Y:S02]  /*3fc0*/  PRMT R7, R76, 0x5410, R81 ;  /* 0x000054104c077816 */ /* 0x000fe40000000051 */
[----:B------:R-:W-:Y:S02]  /*3fd0*/  PRMT R8, R54, 0x5410, R49 ;  /* 0x0000541036087816 */ /* 0x000fe40000000031 */
[----:B------:R-:W-:-:S02]  /*3fe0*/  PRMT R9, R57, 0x5410, R62 ;  /* 0x0000541039097816 */ /* 0x000fc4000000003e */
[----:B------:R-:W-:Y:S02]  /*3ff0*/  PRMT R10, R78, 0x5410, R83 ;  /* 0x000054104e0a7816 */ /* 0x000fe40000000053 */
        /* <DEDUP_REMOVED lines=8> */
[----:B------:R-:W-:-:S04]  /*4080*/  PRMT R19, R19, 0x5410, R20 ;  /* 0x0000541013137816 */ /* 0x000fc80000000014 */
[----:B------:R0:W-:Y:S03]  /*4090*/  STTM.x16 tmem[UR12+0x80], R4 ;  /* 0x00008004000079ed */ /* 0x0001e6000824000c */
.L_x_6:
[----:B------:R-:W2:Y:S01]  /*40a0*/  FENCE.VIEW.ASYNC.T ;  /* 0x00000000000073c6 */ /* 0x000ea20000000200 */
[----:B0-----:R-:W-:Y:S01]  /*40b0*/  PRMT R4, RZ, 0x7610, R4 ;  /* 0x00007610ff047816 */ /* 0x001fe20000000004 */
[----:B-----5:R-:W-:Y:S01]  /*40c0*/  IMAD.MOV.U32 R83, RZ, RZ, R157 ;  /* 0x000000ffff537224 */ /* 0x020fe200078e009d */
[----:B-12---:R-:W-:Y:S01]  /*40d0*/  BAR.SYNC.DEFER_BLOCKING 0x0 ;  /* 0x0000000000007b1d */ /* 0x006fe20000010000 */
[----:B------:R-:W-:Y:S01]  /*40e0*/  PRMT R6, RZ, 0x7610, R6 ;  /* 0x00007610ff067816 */ /* 0x000fe20000000006 */
[----:B------:R-:W-:Y:S01]  /*40f0*/  IMAD.MOV.U32 R78, RZ, RZ, R148 ;  /* 0x000000ffff4e7224 */ /* 0x000fe200078e0094 */
        /* <DEDUP_REMOVED lines=60> */
[----:B------:R-:W2:Y:S01]  /*44c0*/  @P4 LDG.E.U16 R4, desc[UR22][R82.64] ;  /* 0x0000001652044981 */ /* 0x000ea2000c1e1500 */
[----:B------:R-:W-:Y:S01]  /*44d0*/  IMAD.MOV.U32 R45, RZ, RZ, R129 ;  /* 0x000000ffff2d7224 */ /* 0x000fe200078e0081 */
[----:B------:R-:W0:Y:S01]  /*44e0*/  LDCU UR4, c[0x0][0x3a0] ;  /* 0x00007400ff0477ac */ /* 0x000e220008000800 */
[----:B------:R-:W-:Y:S01]  /*44f0*/  IMAD.MOV.U32 R29, RZ, RZ, R117 ;  /* 0x000000ffff1d7224 */ /* 0x000fe200078e0075 */
[----:B------:R-:W3:Y:S01]  /*4500*/  @P4 LDG.E.U16 R6, desc[UR22][R78.64] ;  /* 0x000000164e064981 */ /* 0x000ee2000c1e1500 */
[----:B------:R-:W-:-:S03]  /*4510*/  IMAD.MOV.U32 R20, RZ, RZ, R105 ;  /* 0x000000ffff147224 */ /* 0x000fc600078e0069 */
[----:B------:R-:W4:Y:S04]  /*4520*/  @P4 LDG.E.U16 R8, desc[UR22][R74.64] ;  /* 0x000000164a084981 */ /* 0x000f28000c1e1500 */
        /* <DEDUP_REMOVED lines=28> */
[----:B------:R-:W4:Y:S01]  /*46f0*/  @P4 LDG.E.U16 R127, desc[UR22][R20.64] ;  /* 0x00000016147f4981 */ /* 0x000f22000c1e1500 */
[----:B------:R-:W-:-:S02]  /*4700*/  SHF.R.S32.HI R117, RZ, 0x6, R101 ;  /* 0x00000006ff757819 */ /* 0x000fc40000011465 */
[----:B------:R-:W-:Y:S02]  /*4710*/  SHF.R.S32.HI R120, RZ, 0x1f, R103 ;  /* 0x0000001fff787819 */ /* 0x000fe40000011467 */
[----:B------:R-:W-:Y:S01]  /*4720*/  SGXT R117, R117, 0x1 ;  /* 0x000000017575781a */ /* 0x000fe20000000200 */
[----:B------:R-:W-:Y:S01]  /*4730*/  IMAD.SHL.U32 R105, R84, 0x20, RZ ;  /* 0x0000002054697824 */ /* 0x000fe200078e00ff */
[----:B------:R-:W-:Y:S01]  /*4740*/  SHF.L.U64.HI R103, R103, 0x1, R120 ;  /* 0x0000000167677819 */ /* 0x000fe20000010278 */
[----:B------:R-:W-:Y:S01]  /*4750*/  IMAD.SHL.U32 R101, R101, 0x2, RZ ;  /* 0x0000000265657824 */ /* 0x000fe200078e00ff */
[----:B------:R-:W-:Y:S01]  /*4760*/  LOP3.LUT R120, R117, 0x90, RZ, 0xc0, !PT ;  /* 0x0000009075787812 */ /* 0x000fe200078ec0ff */
[----:B------:R-:W-:-:S03]  /*4770*/  IMAD.WIDE R102, R105, 0x2, R102 ;  /* 0x0000000269667825 */ /* 0x000fc600078e0266 */
[----:B------:R-:W-:Y:S01]  /*4780*/  LOP3.LUT R101, R120, 0x7e, R101, 0x78, !PT ;  /* 0x0000007e78657812 */ /* 0x000fe200078e7865 */
[----:B0-----:R-:W-:Y:S01]  /*4790*/  UIADD3 UR5, UPT, UPT, UR4, 0x1f, URZ ;  /* 0x0000001f04057890 */ /* 0x001fe2000fffe0ff */
[----:B------:R-:W-:Y:S02]  /*47a0*/  IADD3 R152, P0, PT, R102, UR16, RZ ;  /* 0x0000001066987c10 */ /* 0x000fe4000ff1e0ff */
[----:B------:R-:W-:Y:S01]  /*47b0*/  LOP3.LUT R102, R101, 0x20, RZ, 0x3c, !PT ;  /* 0x0000002065667812 */ /* 0x000fe200078e3cff */
[----:B------:R-:W-:Y:S01]  /*47c0*/  USHF.R.S32.HI UR4, URZ, 0x1f, UR5 ;  /* 0x0000001fff047899 */ /* 0x000fe20008011405 */
[----:B------:R-:W-:-:S03]  /*47d0*/  IADD3.X R153, PT, PT, R103, UR17, RZ, P0, !PT ;  /* 0x0000001167997c10 */ /* 0x000fc600087fe4ff */
[----:B------:R-:W-:Y:S01]  /*47e0*/  ULEA.HI UR4, UR4, UR5, URZ, 0x5 ;  /* 0x0000000504047291 */ /* 0x000fe2000f8f28ff */
[----:B------:R-:W-:-:S03]  /*47f0*/  ISETP.NE.U32.AND P0, PT, RZ, UR9, PT ;  /* 0x00000009ff007c0c */ /* 0x000fc6000bf05070 */
[----:B------:R-:W-:Y:S01]  /*4800*/  USHF.R.S32.HI UR4, URZ, 0x5, UR4 ;  /* 0x00000005ff047899 */ /* 0x000fe20008011404 */
[----:B------:R-:W-:-:S03]  /*4810*/  ISETP.LT.OR P1, PT, R99, 0x20, P0 ;  /* 0x000000206300780c */ /* 0x000fc60000721670 */
[----:B------:R-:W-:-:S04]  /*4820*/  UISETP.LT.AND UP1, UPT, UR4, 0x1, UPT ;  /* 0x000000010400788c */ /* 0x000fc8000bf21270 */
[----:B------:R-:W-:Y:S01]  /*4830*/  USEL UR4, UR4, 0x1, !UP1 ;  /* 0x0000000104047887 */ /* 0x000fe2000c800000 */
[----:B------:R-:W-:Y:S01]  /*4840*/  IMAD.SHL.U32 R121, R85, 0x20, RZ ;  /* 0x0000002055797824 */ /* 0x000fe200078e00ff */
[----:B------:R-:W-:Y:S02]  /*4850*/  SHF.R.S32.HI R85, RZ, 0x1f, R84 ;  /* 0x0000001fff557819 */ /* 0x000fe40000011454 */
[----:B------:R-:W-:Y:S01]  /*4860*/  UIADD3 UR9, UPT, UPT, UR4, -0x1, URZ ;  /* 0xffffffff04097890 */ /* 0x000fe2000fffe0ff */
[C---:B------:R-:W-:Y:S02]  /*4870*/  IMAD R119, R84.reuse, 0xf, RZ ;  /* 0x0000000f54777824 */ /* 0x040fe400078e02ff */
[C---:B------:R-:W-:Y:S01]  /*4880*/  IMAD R117, R84.reuse, 0x11, RZ ;  /* 0x0000001154757824 */ /* 0x040fe200078e02ff */
[----:B------:R-:W-:Y:S02]  /*4890*/  UISETP.NE.U32.AND UP1, UPT, UR9, URZ, UPT ;  /* 0x000000ff0900728c */ /* 0x000fe4000bf25070 */
[----:B------:R-:W-:Y:S01]  /*48a0*/  UIADD3 UR13, UPT, UPT, UR10, 0x80, URZ ;  /* 0x000000800a0d7890 */ /* 0x000fe2000fffe0ff */
[C---:B------:R-:W-:Y:S01]  /*48b0*/  IMAD R103, R84.reuse, 0x1e, RZ ;  /* 0x0000001e54677824 */ /* 0x040fe200078e02ff */
[----:B------:R-:W-:-:S02]  /*48c0*/  SHF.L.U64.HI R85, R84, 0x1, R85 ;  /* 0x0000000154557819 */ /* 0x000fc40000010255 */
[----:B------:R-:W-:Y:S02]  /*48d0*/  SHF.R.S32.HI R120, RZ, 0x1f, R89 ;  /* 0x0000001fff787819 */ /* 0x000fe40000011459 */
[----:B------:R-:W-:Y:S02]  /*48e0*/  SHF.R.S32.HI R122, RZ, 0x1f, R95 ;  /* 0x0000001fff7a7819 */ /* 0x000fe4000001145f */
[----:B------:R-:W-:Y:S02]  /*48f0*/  SHF.R.S32.HI R124, RZ, 0x1f, R91 ;  /* 0x0000001fff7c7819 */ /* 0x000fe4000001145b */
[----:B------:R-:W-:Y:S02]  /*4900*/  SHF.R.S32.HI R126, RZ, 0x1f, R97 ;  /* 0x0000001fff7e7819 */ /* 0x000fe40000011461 */
[----:B------:R-:W-:Y:S02]  /*4910*/  SHF.R.S32.HI R128, RZ, 0x1f, R87 ;  /* 0x0000001fff807819 */ /* 0x000fe40000011457 */
[----:B------:R-:W-:-:S02]  /*4920*/  SHF.R.S32.HI R129, RZ, 0x1f, R90 ;  /* 0x0000001fff817819 */ /* 0x000fc4000001145a */
[----:B------:R-:W-:Y:S02]  /*4930*/  SHF.R.S32.HI R131, RZ, 0x1f, R94 ;  /* 0x0000001fff837819 */ /* 0x000fe4000001145e */
[----:B------:R-:W-:Y:S02]  /*4940*/  SHF.R.S32.HI R133, RZ, 0x1f, R96 ;  /* 0x0000001fff857819 */ /* 0x000fe40000011460 */
[----:B------:R-:W-:Y:S02]  /*4950*/  SHF.R.S32.HI R134, RZ, 0x1f, R119 ;  /* 0x0000001fff867819 */ /* 0x000fe40000011477 */
[----:B------:R-:W-:Y:S01]  /*4960*/  SHF.R.S32.HI R136, RZ, 0x1f, R117 ;  /* 0x0000001fff887819 */ /* 0x000fe20000011475 */
[----:B--2---:R-:W-:Y:S04]  /*4970*/  STS.U16 [R101+UR11], R4 ;  /* 0x0000000465007988 */ /* 0x004fe8000800040b */
[----:B---3--:R-:W-:Y:S04]  /*4980*/  STS.U16 [R101+UR11+0x200], R6 ;  /* 0x0002000665007988 */ /* 0x008fe8000800040b */
[----:B----4-:R-:W-:Y:S04]  /*4990*/  STS.U16 [R101+UR11+0x400], R8 ;  /* 0x0004000865007988 */ /* 0x010fe8000800040b */
[----:B------:R-:W-:Y:S04]  /*49a0*/  STS.U16 [R101+UR11+0x600], R10 ;  /* 0x0006000a65007988 */ /* 0x000fe8000800040b */
        /* <DEDUP_REMOVED lines=11> */
[----:B------:R0:W-:Y:S04]  /*4a60*/  STS.U16 [R101+UR11+0x1e00], R118 ;  /* 0x001e007665007988 */ /* 0x0001e8000800040b */
        /* <DEDUP_REMOVED lines=13> */
[----:B------:R2:W-:Y:S04]  /*4b40*/  STS.U16 [R102+UR11+0x1b00], R123 ;  /* 0x001b007b66007988 */ /* 0x0005e8000800040b */
[----:B------:R-:W-:Y:S04]  /*4b50*/  STS.U16 [R102+UR11+0x1d00], R125 ;  /* 0x001d007d66007988 */ /* 0x000fe8000800040b */
[----:B------:R3:W-:Y:S01]  /*4b60*/  STS.U16 [R102+UR11+0x1f00], R127 ;  /* 0x001f007f66007988 */ /* 0x0007e2000800040b */
[----:B------:R4:W-:Y:S06]  /*4b70*/  MEMBAR.ALL.CTA ;  /* 0x0000000000007992 */ /* 0x0009ec0000008000 */
[----:B----4-:R-:W4:Y:S01]  /*4b80*/  FENCE.VIEW.ASYNC.S ;  /* 0x00000000000073c6 */ /* 0x010f220000000000 */
[----:B0-----:R-:W-:-:S02]  /*4b90*/  IMAD.SHL.U32 R118, R84, 0x10, RZ ;  /* 0x0000001054767824 */ /* 0x001fc400078e00ff */
[C---:B------:R-:W-:Y:S02]  /*4ba0*/  IMAD R116, R84.reuse, 0x12, RZ ;  /* 0x0000001254747824 */ /* 0x040fe400078e02ff */
[C---:B-1----:R-:W-:Y:S02]  /*4bb0*/  IMAD R115, R84.reuse, 0x13, RZ ;  /* 0x0000001354737824 */ /* 0x042fe400078e02ff */
[C---:B------:R-:W-:Y:S02]  /*4bc0*/  IMAD R114, R84.reuse, 0x14, RZ ;  /* 0x0000001454727824 */ /* 0x040fe400078e02ff */
[C---:B------:R-:W-:Y:S02]  /*4bd0*/  IMAD R113, R84.reuse, 0x15, RZ ;  /* 0x0000001554717824 */ /* 0x040fe400078e02ff */
[C---:B------:R-:W-:Y:S02]  /*4be0*/  IMAD R112, R84.reuse, 0x16, RZ ;  /* 0x0000001654707824 */ /* 0x040fe400078e02ff */
[----:B------:R-:W-:-:S02]  /*4bf0*/  IMAD R111, R84, 0x17, RZ ;  /* 0x00000017546f7824 */ /* 0x000fc400078e02ff */
[C---:B------:R-:W-:Y:S02]  /*4c00*/  IMAD R110, R84.reuse, 0x18, RZ ;  /* 0x00000018546e7824 */ /* 0x040fe400078e02ff */
[C---:B------:R-:W-:Y:S02]  /*4c10*/  IMAD R109, R84.reuse, 0x19, RZ ;  /* 0x00000019546d7824 */ /* 0x040fe400078e02ff */
[C---:B------:R-:W-:Y:S02]  /*4c20*/  IMAD R108, R84.reuse, 0x1a, RZ ;  /* 0x0000001a546c7824 */ /* 0x040fe400078e02ff */
[C---:B------:R-:W-:Y:S02]  /*4c30*/  IMAD R107, R84.reuse, 0x1b, RZ ;  /* 0x0000001b546b7824 */ /* 0x040fe400078e02ff */
[C---:B------:R-:W-:Y:S02]  /*4c40*/  IMAD R106, R84.reuse, 0x1c, RZ ;  /* 0x0000001c546a7824 */ /* 0x040fe400078e02ff */
[C---:B------:R-:W-:Y:S01]  /*4c50*/  IMAD R104, R84.reuse, 0x1d, RZ ;  /* 0x0000001d54687824 */ /* 0x040fe200078e02ff */
[----:B--2---:R-:W-:Y:S01]  /*4c60*/  SHF.R.S32.HI R123, RZ, 0x1f, R88 ;  /* 0x0000001fff7b7819 */ /* 0x004fe20000011458 */
[----:B------:R-:W-:Y:S01]  /*4c70*/  IMAD R84, R84, 0x1f, RZ ;  /* 0x0000001f54547824 */ /* 0x000fe200078e02ff */
[----:B------:R-:W-:-:S02]  /*4c80*/  SHF.R.S32.HI R4, RZ, 0x1f, R93 ;  /* 0x0000001fff047819 */ /* 0x000fc4000001145d */
[----:B---3--:R-:W-:Y:S02]  /*4c90*/  SHF.R.S32.HI R127, RZ, 0x1f, R86 ;  /* 0x0000001fff7f7819 */ /* 0x008fe40000011456 */
        /* <DEDUP_REMOVED lines=15> */
[----:B----4-:R-:W-:Y:S06]  /*4d90*/  BAR.SYNC.DEFER_BLOCKING 0x0 ;  /* 0x0000000000007b1d */ /* 0x010fec0000010000 */
[----:B------:R-:W-:Y:S05]  /*4da0*/  @P1 BRA `(.L_x_7) ;  /* 0x00000000004c1947 */ /* 0x000fea0003800000 */
[----:B------:R-:W-:Y:S01]  /*4db0*/  USHF.R.U32.HI UR6, URZ, 0x4, UR11 ;  /* 0x00000004ff067899 */ /* 0x000fe2000801160b */
[----:B------:R-:W-:Y:S01]  /*4dc0*/  UMOV UR14, 0xfffffffe ;  /* 0xfffffffe000e7882 */ /* 0x000fe20000000000 */
[----:B------:R-:W-:Y:S02]  /*4dd0*/  UMOV UR15, 0x7fffbfdf ;  /* 0x7fffbfdf000f7882 */ /* 0x000fe40000000000 */
[----:B------:R-:W-:Y:S01]  /*4de0*/  USGXT.U32 UR6, UR6, 0xe ;  /* 0x0000000e0606789a */ /* 0x000fe20008000000 */
[----:B------:R-:W-:Y:S01]  /*4df0*/  UMOV UR7, URZ ;  /* 0x000000ff00077c82 */ /* 0x000fe20008000000 */
[----:B------:R-:W-:Y:S02]  /*4e00*/  UIADD3 UR16, UPT, UPT, UR10, 0x88, URZ ;  /* 0x000000880a107890 */ /* 0x000fe4000fffe0ff */
[----:B------:R-:W-:Y:S01]  /*4e10*/  UIADD3.64 UR14, UPT, UPT, UR6, -UR14, URZ ;  /* 0x8000000e060e7297 */ /* 0x000fe2000fffe0ff */
[----:B------:R-:W-:Y:S01]  /*4e20*/  UMOV UR18, 0x0 ;  /* 0x0000000000127882 */ /* 0x000fe20000000000 */
[----:B------:R-:W-:Y:S01]  /*4e30*/  UMOV UR19, 0x8200490 ;  /* 0x0820049000137882 */ /* 0x000fe20000000000 */
[----:B------:R-:W-:Y:S01]  /*4e40*/  UMOV UR4, UR8 ;  /* 0x0000000800047c82 */ /* 0x000fe20008000000 */
[----:B------:R-:W-:Y:S01]  /*4e50*/  UMOV UR5, URZ ;  /* 0x000000ff00057c82 */ /* 0x000fe20008000000 */
[----:B------:R-:W-:Y:S01]  /*4e60*/  UMOV UR7, 0x80004020 ;  /* 0x8000402000077882 */ /* 0x000fe20000000000 */
[----:B------:R-:W-:Y:S01]  /*4e70*/  UMOV UR20, 0x0 ;  /* 0x0000000000147882 */ /* 0x000fe20000000000 */
[----:B------:R-:W-:Y:S01]  /*4e80*/  UMOV UR21, 0x8200490 ;  /* 0x0820049000157882 */ /* 0x000fe20000000000 */
[----:B------:R-:W-:Y:S01]  /*4e90*/  UMOV UR4, UR4 ;  /* 0x0000000400047c82 */ /* 0x000fe20008000000 */
[----:B------:R0:W-:Y:S01]  /*4ea0*/  UTCHMMA tmem[UR13], gdesc[UR6], tmem[UR10], tmem[UR18], idesc[UR19], !UPT ;  /* 0x00ff12060d0079ea */ /* 0x0001e2000f80000a */
[----:B------:R0:W-:Y:S01]  /*4eb0*/  UTCHMMA tmem[UR16], gdesc[UR14], tmem[UR10], tmem[UR20], idesc[UR21], UPT ;  /* 0x00ff140e100079ea */ /* 0x0001e2000b80000a */
[----:B------:R0:W-:Y:S01]  /*4ec0*/  UTCBAR [UR4], URZ ;  /* 0x000000ff040073e9 */ /* 0x0001e200080000ff */
[----:B------:R-:W-:Y:S01]  /*4ed0*/  NOP ;  /* 0x0000000000007918 */ /* 0x000fe20000000000 */
.L_x_7:
[----:B------:R-:W-:Y:S01]  /*4ee0*/  SHF.R.S32.HI R6, RZ, 0x1f, R103 ;  /* 0x0000001fff067819 */ /* 0x000fe20000011467 */
[----:B0-----:R-:W-:Y:S01]  /*4ef0*/  UMOV UR4, URZ ;  /* 0x000000ff00047c82 */ /* 0x001fe20008000000 */
[----:B------:R-:W-:Y:S01]  /*4f00*/  SHF.R.S32.HI R11, RZ, 0x1f, R84 ;  /* 0x0000001fff0b7819 */ /* 0x000fe20000011454 */
[----:B------:R-:W-:Y:S06]  /*4f10*/  BRA.U !UP1, `(.L_x_8) ;  /* 0x0000001909007547 */ /* 0x000fec000b800000 */
[----:B------:R-:W-:Y:S01]  /*4f20*/  UIADD3 UR5, UPT, UPT, UR11, 0x2000, URZ ;  /* 0x000020000b057890 */ /* 0x000fe2000fffe0ff */
[----:B------:R-:W-:Y:S01]  /*4f30*/  SHF.L.U64.HI R120, R89, 0x1, R120 ;  /* 0x0000000159787819 */ /* 0x000fe20000010278 */
[----:B------:R-:W-:Y:S01]  /*4f40*/  UMOV UR14, 0xfffffffe ;  /* 0xfffffffe000e7882 */ /* 0x000fe20000000000 */
[----:B------:R-:W-:Y:S01]  /*4f50*/  SHF.L.U64.HI R122, R95, 0x1, R122 ;  /* 0x000000015f7a7819 */ /* 0x000fe2000001027a */
[----:B------:R-:W-:Y:S01]  /*4f60*/  USHF.R.U32.HI UR5, URZ, 0x4, UR5 ;  /* 0x00000004ff057899 */ /* 0x000fe20008011605 */
[----:B------:R-:W-:Y:S01]  /*4f70*/  SHF.L.U64.HI R123, R88, 0x1, R123 ;  /* 0x00000001587b7819 */ /* 0x000fe2000001027b */
[----:B------:R-:W-:Y:S01]  /*4f80*/  UMOV UR15, 0x7fffbfdf ;  /* 0x7fffbfdf000f7882 */ /* 0x000fe20000000000 */
[----:B------:R-:W-:Y:S01]  /*4f90*/  SHF.L.U64.HI R124, R91, 0x1, R124 ;  /* 0x000000015b7c7819 */ /* 0x000fe2000001027c */
[----:B------:R-:W-:Y:S01]  /*4fa0*/  USGXT.U32 UR6, UR5, 0xe ;  /* 0x0000000e0506789a */ /* 0x000fe20008000000 */
[----:B------:R-:W-:Y:S01]  /*4fb0*/  SHF.L.U64.HI R125, R93, 0x1, R4 ;  /* 0x000000015d7d7819 */ /* 0x000fe20000010204 */
[----:B------:R-:W-:Y:S01]  /*4fc0*/  UMOV UR7, URZ ;  /* 0x000000ff00077c82 */ /* 0x000fe20008000000 */
[----:B------:R-:W-:Y:S01]  /*4fd0*/  SHF.L.U64.HI R126, R97, 0x1, R126 ;  /* 0x00000001617e7819 */ /* 0x000fe2000001027e */
[----:B------:R-:W-:Y:S01]  /*4fe0*/  UIADD3.64 UR14, UPT, UPT, UR6, -UR14, URZ ;  /* 0x8000000e060e7297 */ /* 0x000fe2000fffe0ff */
[----:B------:R-:W-:Y:S01]  /*4ff0*/  SHF.L.U64.HI R127, R86, 0x1, R127 ;  /* 0x00000001567f7819 */ /* 0x000fe2000001027f */
[----:B------:R-:W-:Y:S01]  /*5000*/  UMOV UR20, UR9 ;  /* 0x0000000900147c82 */ /* 0x000fe20008000000 */
[----:B------:R-:W-:Y:S01]  /*5010*/  SHF.L.U64.HI R128, R87, 0x1, R128 ;  /* 0x0000000157807819 */ /* 0x000fe20000010280 */
[----:B------:R-:W-:Y:S01]  /*5020*/  UMOV UR21, 0x1 ;  /* 0x0000000100157882 */ /* 0x000fe20000000000 */
[----:B------:R-:W-:Y:S01]  /*5030*/  SHF.L.U64.HI R129, R90, 0x1, R129 ;  /* 0x000000015a817819 */ /* 0x000fe20000010281 */
[----:B------:R-:W-:Y:S01]  /*5040*/  UMOV UR5, URZ ;  /* 0x000000ff00057c82 */ /* 0x000fe20008000000 */
[----:B------:R-:W-:-:S02]  /*5050*/  SHF.L.U64.HI R130, R92, 0x1, R5 ;  /* 0x000000015c827819 */ /* 0x000fc40000010205 */
[----:B------:R-:W-:Y:S02]  /*5060*/  SHF.L.U64.HI R131, R94, 0x1, R131 ;  /* 0x000000015e837819 */ /* 0x000fe40000010283 */
[----:B------:R-:W-:Y:S02]  /*5070*/  SHF.L.U64.HI R132, R98, 0x1, R7 ;  /* 0x0000000162847819 */ /* 0x000fe40000010207 */
[----:B------:R-:W-:Y:S02]  /*5080*/  SHF.L.U64.HI R133, R96, 0x1, R133 ;  /* 0x0000000160857819 */ /* 0x000fe40000010285 */
[----:B------:R-:W-:Y:S02]  /*5090*/  SHF.L.U64.HI R134, R119, 0x1, R134 ;  /* 0x0000000177867819 */ /* 0x000fe40000010286 */
[----:B------:R-:W-:Y:S02]  /*50a0*/  SHF.L.U64.HI R135, R118, 0x1, R135 ;  /* 0x0000000176877819 */ /* 0x000fe40000010287 */
        /* <DEDUP_REMOVED lines=14> */
[----:B------:R-:W-:-:S07]  /*5190*/  SHF.L.U64.HI R150, R84, 0x1, R11 ;  /* 0x0000000154967819 */ /* 0x000fce000001020b */
.L_x_11:
[-C--:B0-----:R-:W-:Y:S02]  /*51a0*/  LEA R4, P1, R89, R152.reuse, 0x1 ;  /* 0x0000009859047211 */ /* 0x081fe400078208ff */
[----:B------:R-:W-:Y:S02]  /*51b0*/  ISETP.GT.AND P5, PT, R3, 0x2, PT ;  /* 0x000000020300780c */ /* 0x000fe40003fa4270 */
[----:B------:R-:W-:Y:S01]  /*51c0*/  PRMT R16, RZ, 0x7610, R16 ;  /* 0x00007610ff107816 */ /* 0x000fe20000000010 */
[----:B------:R-:W-:Y:S01]  /*51d0*/  IMAD.X R5, R153, 0x1, R120, P1 ;  /* 0x0000000199057824 */ /* 0x000fe200008e0678 */
[----:B------:R-:W-:Y:S02]  /*51e0*/  LEA R6, P1, R95, R152, 0x1 ;  /* 0x000000985f067211 */ /* 0x000fe400078208ff */
[C---:B------:R-:W-:Y:S02]  /*51f0*/  ISETP.GT.AND P4, PT, R3.reuse, 0x3, PT ;  /* 0x000000030300780c */ /* 0x040fe40003f84270 */
[----:B------:R-:W-:Y:S01]  /*5200*/  ISETP.GT.AND P3, PT, R3, 0x4, PT ;  /* 0x000000040300780c */ /* 0x000fe20003f64270 */
[----:B------:R-:W-:Y:S01]  /*5210*/  IMAD.X R7, R153, 0x1, R122, P1 ;  /* 0x0000000199077824 */ /* 0x000fe200008e067a */
[----:B------:R-:W-:-:S02]  /*5220*/  ISETP.GT.AND P1, PT, R3, 0x5, PT ;  /* 0x000000050300780c */ /* 0x000fc40003f24270 */
[-C--:B------:R-:W-:Y:S01]  /*5230*/  LEA R10, P6, R91, R152.reuse, 0x1 ;  /* 0x000000985b0a7211 */ /* 0x080fe200078c08ff */
[----:B------:R0:W2:Y:S01]  /*5240*/  @P5 LDG.E.U16 R16, desc[UR22][R4.64] ;  /* 0x0000001604105981 */ /* 0x0000a2000c1e1500 */
[-C--:B------:R-:W-:Y:S02]  /*5250*/  LEA R8, P5, R88, R152.reuse, 0x1 ;  /* 0x0000009858087211 */ /* 0x080fe400078a08ff */
[----:B------:R-:W-:Y:S01]  /*5260*/  PRMT R17, RZ, 0x7610, R17 ;  /* 0x00007610ff117816 */ /* 0x000fe20000000011 */
[C---:B------:R-:W-:Y:S01]  /*5270*/  IMAD.X R11, R153.reuse, 0x1, R124, P6 ;  /* 0x00000001990b7824 */ /* 0x040fe200030e067c */
[----:B------:R-:W-:Y:S01]  /*5280*/  PRMT R18, RZ, 0x7610, R18 ;  /* 0x00007610ff127816 */ /* 0x000fe20000000012 */
[----:B------:R-:W-:Y:S01]  /*5290*/  IMAD.X R9, R153, 0x1, R123, P5 ;  /* 0x0000000199097824 */ /* 0x000fe200028e067b */
[----:B------:R-:W-:Y:S02]  /*52a0*/  PRMT R19, RZ, 0x7610, R19 ;  /* 0x00007610ff137816 */ /* 0x000fe40000000013 */
[----:B------:R1:W2:Y:S01]  /*52b0*/  @P4 LDG.E.U16 R17, desc[UR22][R6.64] ;  /* 0x0000001606114981 */ /* 0x0002a2000c1e1500 */
[----:B0-----:R-:W-:-:S02]  /*52c0*/  LEA R4, P5, R93, R152, 0x1 ;  /* 0x000000985d047211 */ /* 0x001fc400078a08ff */
[C---:B------:R-:W-:Y:S01]  /*52d0*/  ISETP.GT.AND P4, PT, R3.reuse, 0x6, PT ;  /* 0x000000060300780c */ /* 0x040fe20003f84270 */
[----:B------:R0:W3:Y:S01]  /*52e0*/  @P3 LDG.E.U16 R18, desc[UR22][R8.64] ;  /* 0x0000001608123981 */ /* 0x0000e2000c1e1500 */
[----:B------:R-:W-:Y:S01]  /*52f0*/  ISETP.GT.AND P3, PT, R3, 0x7, PT ;  /* 0x000000070300780c */ /* 0x000fe20003f64270 */
[----:B------:R-:W-:Y:S01]  /*5300*/  IMAD.X R5, R153, 0x1, R125, P5 ;  /* 0x0000000199057824 */ /* 0x000fe200028e067d */
[----:B------:R-:W-:Y:S01]  /*5310*/  PRMT R155, RZ, 0x7610, R155 ;  /* 0x00007610ff9b7816 */ /* 0x000fe2000000009b */
[----:B------:R4:W3:Y:S01]  /*5320*/  @P1 LDG.E.U16 R19, desc[UR22][R10.64] ;  /* 0x000000160a131981 */ /* 0x0008e2000c1e1500 */
[----:B------:R-:W-:Y:S02]  /*5330*/  ISETP.GT.AND P1, PT, R3, 0x8, PT ;  /* 0x000000080300780c */ /* 0x000fe40003f24270 */
[-C--:B-1----:R-:W-:Y:S02]  /*5340*/  LEA R6, P6, R97, R152.reuse, 0x1 ;  /* 0x0000009861067211 */ /* 0x082fe400078c08ff */
[----:B0-----:R-:W-:-:S02]  /*5350*/  LEA R8, P5, R86, R152, 0x1 ;  /* 0x0000009856087211 */ /* 0x001fc400078a08ff */
[----:B------:R-:W-:Y:S01]  /*5360*/  PRMT R157, RZ, 0x7610, R157 ;  /* 0x00007610ff9d7816 */ /* 0x000fe2000000009d */
[C---:B------:R-:W-:Y:S01]  /*5370*/  IMAD.X R7, R153.reuse, 0x1, R126, P6 ;  /* 0x0000000199077824 */ /* 0x040fe200030e067e */
[----:B------:R-:W-:Y:S01]  /*5380*/  PRMT R156, RZ, 0x7610, R156 ;  /* 0x00007610ff9c7816 */ /* 0x000fe2000000009c */
[----:B------:R-:W-:Y:S01]  /*5390*/  IMAD.X R9, R153, 0x1, R127, P5 ;  /* 0x0000000199097824 */ /* 0x000fe200028e067f */
[----:B----4-:R-:W-:Y:S01]  /*53a0*/  LEA R10, P6, R87, R152, 0x1 ;  /* 0x00000098570a7211 */ /* 0x010fe200078c08ff */
[----:B------:R0:W5:Y:S01]  /*53b0*/  @P4 LDG.E.U16 R155, desc[UR22][R4.64] ;  /* 0x00000016049b4981 */ /* 0x000162000c1e1500 */
[----:B------:R-:W-:-:S03]  /*53c0*/  ISETP.GT.AND P4, PT, R3, 0x9, PT ;  /* 0x000000090300780c */ /* 0x000fc60003f84270 */
[----:B------:R-:W5:Y:S01]  /*53d0*/  @P1 LDG.E.U16 R157, desc[UR22][R8.64] ;  /* 0x00000016089d1981 */ /* 0x000f62000c1e1500 */
[----:B------:R-:W-:Y:S01]  /*53e0*/  ISETP.GT.AND P1, PT, R3, 0xb, PT ;  /* 0x0000000b0300780c */ /* 0x000fe20003f24270 */
[----:B------:R-:W-:Y:S02]  /*53f0*/  IMAD.X R11, R153, 0x1, R128, P6 ;  /* 0x00000001990b7824 */ /* 0x000fe400030e0680 */
[----:B------:R1:W5:Y:S01]  /*5400*/  @P3 LDG.E.U16 R156, desc[UR22][R6.64] ;  /* 0x00000016069c3981 */ /* 0x000362000c1e1500 */
[----:B------:R-:W-:Y:S02]  /*5410*/  ISETP.GT.AND P3, PT, R3, 0xa, PT ;  /* 0x0000000a0300780c */ /* 0x000fe40003f64270 */
[-C--:B0-----:R-:W-:Y:S02]  /*5420*/  LEA R4, P5, R90, R152.reuse, 0x1 ;  /* 0x000000985a047211 */ /* 0x081fe400078a08ff */
[----:B------:R-:W-:Y:S02]  /*5430*/  PRMT R160, RZ, 0x7610, R160 ;  /* 0x00007610ffa07816 */ /* 0x000fe400000000a0 */
[----:B-1----:R-:W-:Y:S01]  /*5440*/  LEA R6, P6, R92, R152, 0x1 ;  /* 0x000000985c067211 */ /* 0x002fe200078c08ff */
[----:B------:R-:W-:Y:S01]  /*5450*/  IMAD.X R5, R153, 0x1, R129, P5 ;  /* 0x0000000199057824 */ /* 0x000fe200028e0681 */
[----:B------:R-:W-:-:S03]  /*5460*/  PRMT R158, RZ, 0x7610, R158 ;  /* 0x00007610ff9e7816 */ /* 0x000fc6000000009e */
[----:B------:R-:W-:Y:S01]  /*5470*/  IMAD.X R7, R153, 0x1, R130, P6 ;  /* 0x0000000199077824 */ /* 0x000fe200030e0682 */
[----:B------:R-:W-:Y:S02]  /*5480*/  PRMT R159, RZ, 0x7610, R159 ;  /* 0x00007610ff9f7816 */ /* 0x000fe4000000009f */
[----:B------:R-:W-:Y:S01]  /*5490*/  LEA R8, P5, R94, R152, 0x1 ;  /* 0x000000985e087211 */ /* 0x000fe200078a08ff */
[----:B------:R0:W5:Y:S04]  /*54a0*/  @P4 LDG.E.U16 R158, desc[UR22][R10.64] ;  /* 0x000000160a9e4981 */ /* 0x000168000c1e1500 */
[----:B------:R-:W5:Y:S01]  /*54b0*/  @P1 LDG.E.U16 R160, desc[UR22][R6.64] ;  /* 0x0000001606a01981 */ /* 0x000f62000c1e1500 */
[----:B------:R-:W-:Y:S01]  /*54c0*/  ISETP.GT.AND P1, PT, R3, 0xe, PT ;  /* 0x0000000e0300780c */ /* 0x000fe20003f24270 */
[----:B------:R-:W-:Y:S01]  /*54d0*/  IMAD.X R9, R153, 0x1, R131, P5 ;  /* 0x0000000199097824 */ /* 0x000fe200028e0683 */
[C---:B------:R-:W-:Y:S01]  /*54e0*/  ISETP.GT.AND P4, PT, R3.reuse, 0xc, PT ;  /* 0x0000000c0300780c */ /* 0x040fe20003f84270 */
[----:B------:R1:W5:Y:S01]  /*54f0*/  @P3 LDG.E.U16 R159, desc[UR22][R4.64] ;  /* 0x00000016049f3981 */ /* 0x000362000c1e1500 */
[----:B------:R-:W-:-:S02]  /*5500*/  ISETP.GT.AND P3, PT, R3, 0xd, PT ;  /* 0x0000000d0300780c */ /* 0x000fc40003f64270 */
        /* <DEDUP_REMOVED lines=23> */
[----:B------:R-:W5:Y:S04]  /*5680*/  @P4 LDG.E.U16 R164, desc[UR22][R6.64] ;  /* 0x0000001606a44981 */ /* 0x000f68000c1e1500 */
[----:B------:R-:W5:Y:S01]  /*5690*/  @P1 LDG.E.U16 R166, desc[UR22][R10.64] ;  /* 0x000000160aa61981 */ /* 0x000f62000c1e1500 */
[----:B------:R-:W-:Y:S01]  /*56a0*/  ISETP.GT.AND P1, PT, R3, 0x14, PT ;  /* 0x000000140300780c */ /* 0x000fe20003f24270 */
[----:B------:R-:W-:Y:S01]  /*56b0*/  IMAD.X R13, R153, 0x1, R137, P5 ;  /* 0x00000001990d7824 */ /* 0x000fe200028e0689 */
[----:B------:R-:W-:Y:S01]  /*56c0*/  ISETP.GT.AND P4, PT, R3, 0x12, PT ;  /* 0x000000120300780c */ /* 0x000fe20003f84270 */
[----:B------:R0:W5:Y:S01]  /*56d0*/  @P3 LDG.E.U16 R165, desc[UR22][R8.64] ;  /* 0x0000001608a53981 */ /* 0x000162000c1e1500 */
[----:B------:R-:W-:-:S02]  /*56e0*/  PRMT R169, RZ, 0x7610, R169 ;  /* 0x00007610ffa97816 */ /* 0x000fc400000000a9 */
[----:B------:R-:W-:Y:S02]  /*56f0*/  ISETP.GT.AND P3, PT, R3, 0x13, PT ;  /* 0x000000130300780c */ /* 0x000fe40003f64270 */
[----:B0-----:R-:W-:Y:S02]  /*5700*/  LEA R8, P5, R114, R152, 0x1 ;  /* 0x0000009872087211 */ /* 0x001fe400078a08ff */
[----:B------:R-:W-:-:S03]  /*5710*/  PRMT R167, RZ, 0x7610, R167 ;  /* 0x00007610ffa77816 */ /* 0x000fc600000000a7 */
[----:B------:R-:W-:Y:S01]  /*5720*/  IMAD.X R9, R153, 0x1, R139, P5 ;  /* 0x0000000199097824 */ /* 0x000fe200028e068b */
[-C--:B------:R-:W-:Y:S02]  /*5730*/  LEA R4, P5, R113, R152.reuse, 0x1 ;  /* 0x0000009871047211 */ /* 0x080fe400078a08ff */
[----:B------:R-:W-:Y:S01]  /*5740*/  LEA R6, P6, R115, R152, 0x1 ;  /* 0x0000009873067211 */ /* 0x000fe200078c08ff */
[----:B------:R0:W5:Y:S01]  /*5750*/  @P4 LDG.E.U16 R167, desc[UR22][R12.64] ;  /* 0x000000160ca74981 */ /* 0x000162000c1e1500 */
[----:B------:R-:W-:-:S03]  /*5760*/  PRMT R168, RZ, 0x7610, R168 ;  /* 0x00007610ffa87816 */ /* 0x000fc600000000a8 */
[----:B------:R1:W5:Y:S01]  /*5770*/  @P1 LDG.E.U16 R169, desc[UR22][R8.64] ;  /* 0x0000001608a91981 */ /* 0x000362000c1e1500 */
[----:B------:R-:W-:Y:S01]  /*5780*/  ISETP.GT.AND P1, PT, R3, 0x17, PT ;  /* 0x000000170300780c */ /* 0x000fe20003f24270 */
[C---:B------:R-:W-:Y:S02]  /*5790*/  IMAD.X R5, R153.reuse, 0x1, R140, P5 ;  /* 0x0000000199057824 */ /* 0x040fe400028e068c */
[----:B------:R-:W-:Y:S01]  /*57a0*/  IMAD.X R7, R153, 0x1, R138, P6 ;  /* 0x0000000199077824 */ /* 0x000fe200030e068a */
[----:B0-----:R-:W-:Y:S02]  /*57b0*/  LEA R12, P5, R111, R152, 0x1 ;  /* 0x000000986f0c7211 */ /* 0x001fe400078a08ff */
[----:B------:R-:W-:Y:S02]  /*57c0*/  PRMT R172, RZ, 0x7610, R172 ;  /* 0x00007610ffac7816 */ /* 0x000fe400000000ac */
[----:B------:R0:W5:Y:S01]  /*57d0*/  @P3 LDG.E.U16 R168, desc[UR22][R6.64] ;  /* 0x0000001606a83981 */ /* 0x000162000c1e1500 */
[----:B------:R-:W-:Y:S01]  /*57e0*/  ISETP.GT.AND P4, PT, R3, 0x15, PT ;  /* 0x000000150300780c */ /* 0x000fe20003f84270 */
[----:B------:R-:W-:Y:S01]  /*57f0*/  IMAD.X R13, R153, 0x1, R142, P5 ;  /* 0x00000001990d7824 */ /* 0x000fe200028e068e */
[----:B------:R-:W-:-:S02]  /*5800*/  ISETP.GT.AND P3, PT, R3, 0x16, PT ;  /* 0x000000160300780c */ /* 0x000fc40003f64270 */
[-C--:B------:R-:W-:Y:S02]  /*5810*/  LEA R10, P6, R112, R152.reuse, 0x1 ;  /* 0x00000098700a7211 */ /* 0x080fe400078c08ff */
[----:B------:R-:W5:Y:S01]  /*5820*/  @P1 LDG.E.U16 R172, desc[UR22][R12.64] ;  /* 0x000000160cac1981 */ /* 0x000f62000c1e1500 */
[----:B------:R-:W-:Y:S02]  /*5830*/  ISETP.GT.AND P1, PT, R3, 0x19, PT ;  /* 0x000000190300780c */ /* 0x000fe40003f24270 */
[----:B------:R-:W-:Y:S01]  /*5840*/  PRMT R170, RZ, 0x7610, R170 ;  /* 0x00007610ffaa7816 */ /* 0x000fe200000000aa */
[----:B------:R-:W-:Y:S01]  /*5850*/  IMAD.X R11, R153, 0x1, R141, P6 ;  /* 0x00000001990b7824 */ /* 0x000fe200030e068d */
[----:B------:R-:W-:Y:S02]  /*5860*/  PRMT R171, RZ, 0x7610, R171 ;  /* 0x00007610ffab7816 */ /* 0x000fe400000000ab */
[-C--:B-1----:R-:W-:Y:S02]  /*5870*/  LEA R8, P5, R109, R152.reuse, 0x1 ;  /* 0x000000986d087211 */ /* 0x082fe400078a08ff */
[----:B0-----:R-:W-:Y:S01]  /*5880*/  LEA R6, P6, R110, R152, 0x1 ;  /* 0x000000986e067211 */ /* 0x001fe200078c08ff */
[----:B------:R0:W5:Y:S01]  /*5890*/  @P4 LDG.E.U16 R170, desc[UR22][R4.64] ;  /* 0x0000001604aa4981 */ /* 0x000162000c1e1500 */
[----:B------:R-:W-:Y:S01]  /*58a0*/  PRMT R174, RZ, 0x7610, R174 ;  /* 0x00007610ffae7816 */ /* 0x000fe200000000ae */
[----:B------:R-:W-:Y:S01]  /*58b0*/  IMAD.X R9, R153, 0x1, R144, P5 ;  /* 0x0000000199097824 */ /* 0x000fe200028e0690 */
[C---:B------:R-:W-:Y:S01]  /*58c0*/  ISETP.GT.AND P4, PT, R3.reuse, 0x1a, PT ;  /* 0x0000001a0300780c */ /* 0x040fe20003f84270 */
[----:B------:R1:W5:Y:S01]  /*58d0*/  @P3 LDG.E.U16 R171, desc[UR22][R10.64] ;  /* 0x000000160aab3981 */ /* 0x000362000c1e1500 */
[----:B------:R-:W-:Y:S01]  /*58e0*/  ISETP.GT.AND P3, PT, R3, 0x18, PT ;  /* 0x000000180300780c */ /* 0x000fe20003f64270 */
[----:B------:R-:W-:-:S02]  /*58f0*/  IMAD.X R7, R153, 0x1, R143, P6 ;  /* 0x0000000199077824 */ /* 0x000fc400030e068f */
[----:B------:R-:W5:Y:S01]  /*5900*/  @P1 LDG.E.U16 R174, desc[UR22][R8.64] ;  /* 0x0000001608ae1981 */ /* 0x000f62000c1e1500 */
[-C--:B0-----:R-:W-:Y:S02]  /*5910*/  LEA R4, P6, R108, R152.reuse, 0x1 ;  /* 0x000000986c047211 */ /* 0x081fe400078c08ff */
[----:B------:R-:W-:Y:S02]  /*5920*/  PRMT R173, RZ, 0x7610, R173 ;  /* 0x00007610ffad7816 */ /* 0x000fe400000000ad */
[-C--:B-1----:R-:W-:Y:S01]  /*5930*/  LEA R10, P1, R107, R152.reuse, 0x1 ;  /* 0x000000986b0a7211 */ /* 0x082fe200078208ff */
[----:B------:R-:W-:Y:S01]  /*5940*/  IMAD.X R5, R153, 0x1, R145, P6 ;  /* 0x0000000199057824 */ /* 0x000fe200030e0691 */
[----:B------:R-:W-:Y:S02]  /*5950*/  PRMT R175, RZ, 0x7610, R175 ;  /* 0x00007610ffaf7816 */ /* 0x000fe400000000af */
[----:B------:R-:W-:Y:S01]  /*5960*/  ISETP.GT.AND P5, PT, R3, 0x1b, PT ;  /* 0x0000001b0300780c */ /* 0x000fe20003fa4270 */
[----:B------:R-:W-:Y:S01]  /*5970*/  IMAD.X R11, R153, 0x1, R146, P1 ;  /* 0x00000001990b7824 */ /* 0x000fe200008e0692 */
[----:B------:R-:W-:Y:S01]  /*5980*/  LEA R12, P6, R106, R152, 0x1 ;  /* 0x000000986a0c7211 */ /* 0x000fe200078c08ff */
[----:B------:R-:W5:Y:S01]  /*5990*/  @P3 LDG.E.U16 R173, desc[UR22][R6.64] ;  /* 0x0000001606ad3981 */ /* 0x000f62000c1e1500 */
[----:B------:R-:W-:-:S02]  /*59a0*/  ISETP.GT.AND P1, PT, R3, RZ, PT ;  /* 0x000000ff0300720c */ /* 0x000fc40003f24270 */
[C---:B------:R-:W-:Y:S01]  /*59b0*/  ISETP.GT.AND P3, PT, R3.reuse, 0x1d, PT ;  /* 0x0000001d0300780c */ /* 0x040fe20003f64270 */
[----:B------:R0:W5:Y:S01]  /*59c0*/  @P4 LDG.E.U16 R175, desc[UR22][R4.64] ;  /* 0x0000001604af4981 */ /* 0x000162000c1e1500 */
[----:B------:R-:W-:Y:S01]  /*59d0*/  ISETP.GT.AND P4, PT, R3, 0x1c, PT ;  /* 0x0000001c0300780c */ /* 0x000fe20003f84270 */
[C---:B------:R-:W-:Y:S01]  /*59e0*/  IMAD.X R13, R153.reuse, 0x1, R147, P6 ;  /* 0x00000001990d7824 */ /* 0x040fe200030e0693 */
[----:B------:R-:W-:Y:S02]  /*59f0*/  LEA R14, P6, R104, R152, 0x1 ;  /* 0x00000098680e7211 */ /* 0x000fe400078c08ff */
[----:B------:R-:W-:Y:S02]  /*5a00*/  PRMT R176, RZ, 0x7610, R176 ;  /* 0x00007610ffb07816 */ /* 0x000fe400000000b0 */
[----:B------:R-:W-:Y:S01]  /*5a10*/  PRMT R177, RZ, 0x7610, R177 ;  /* 0x00007610ffb17816 */ /* 0x000fe200000000b1 */
[----:B------:R-:W-:Y:S01]  /*5a20*/  IMAD.X R15, R153, 0x1, R148, P6 ;  /* 0x00000001990f7824 */ /* 0x000fe200030e0694 */
[----:B------:R-:W-:-:S02]  /*5a30*/  PRMT R178, RZ, 0x7610, R178 ;  /* 0x00007610ffb27816 */ /* 0x000fc400000000b2 */
[----:B0-----:R-:W-:Y:S01]  /*5a40*/  LEA R4, P6, R103, R152, 0x1 ;  /* 0x0000009867047211 */ /* 0x001fe200078c08ff */
[----:B------:R0:W5:Y:S01]  /*5a50*/  @P5 LDG.E.U16 R176, desc[UR22][R10.64] ;  /* 0x000000160ab05981 */ /* 0x000162000c1e1500 */
[----:B------:R-:W-:-:S03]  /*5a60*/  PRMT R151, RZ, 0x7610, R151 ;  /* 0x00007610ff977816 */ /* 0x000fc60000000097 */
[----:B------:R-:W5:Y:S01]  /*5a70*/  @P4 LDG.E.U16 R177, desc[UR22][R12.64] ;  /* 0x000000160cb14981 */ /* 0x000f62000c1e1500 */
[----:B------:R-:W-:Y:S01]  /*5a80*/  IMAD.X R5, R153, 0x1, R149, P6 ;  /* 0x0000000199057824 */ /* 0x000fe200030e0695 */
[C---:B------:R-:W-:Y:S02]  /*5a90*/  ISETP.GT.AND P4, PT, R3.reuse, 0x1f, PT ;  /* 0x0000001f0300780c */ /* 0x040fe40003f84270 */
[----:B------:R-:W5:Y:S01]  /*5aa0*/  @P3 LDG.E.U16 R178, desc[UR22][R14.64] ;  /* 0x000000160eb23981 */ /* 0x000f62000c1e1500 */
[----:B0-----:R-:W-:Y:S02]  /*5ab0*/  @P1 IMAD.MOV.U32 R10, RZ, RZ, R152 ;  /* 0x000000ffff0a1224 */ /* 0x001fe400078e0098 */
[----:B------:R-:W-:Y:S01]  /*5ac0*/  @P1 IMAD.MOV.U32 R11, RZ, RZ, R153 ;  /* 0x000000ffff0b1224 */ /* 0x000fe200078e0099 */
[C---:B------:R-:W-:Y:S02]  /*5ad0*/  ISETP.GT.AND P3, PT, R3.reuse, 0x1e, PT ;  /* 0x0000001e0300780c */ /* 0x040fe40003f64270 */
[----:B------:R-:W-:-:S02]  /*5ae0*/  ISETP.GT.AND P6, PT, R3, 0x1, PT ;  /* 0x000000010300780c */ /* 0x000fc40003fc4270 */
[----:B------:R0:W5:Y:S01]  /*5af0*/  @P1 LDG.E.U16 R151, desc[UR22][R10.64] ;  /* 0x000000160a971981 */ /* 0x000162000c1e1500 */
[-C--:B------:R-:W-:Y:S01]  /*5b00*/  IADD3 R8, P1, PT, R89, R152.reuse, RZ ;  /* 0x0000009859087210 */ /* 0x080fe20007f3e0ff */
[----:B------:R-:W-:Y:S01]  /*5b10*/  USHF.L.U32 UR4, UR4, 0x1f, URZ ;  /* 0x0000001f04047899 */ /* 0x000fe200080006ff */
[----:B------:R-:W-:Y:S02]  /*5b20*/  LEA R6, P5, R84, R152, 0x1 ;  /* 0x0000009854067211 */ /* 0x000fe400078a08ff */
[----:B------:R-:W-:Y:S01]  /*5b30*/  PRMT R179, RZ, 0x7610, R179 ;  /* 0x00007610ffb37816 */ /* 0x000fe200000000b3 */
[C---:B------:R-:W-:Y:S01]  /*5b40*/  IMAD.X R9, R153.reuse, 0x1, R85, P1 ;  /* 0x0000000199097824 */ /* 0x040fe200008e0655 */
[----:B------:R-:W-:Y:S01]  /*5b50*/  PRMT R154, RZ, 0x7610, R154 ;  /* 0x00007610ff9a7816 */ /* 0x000fe2000000009a */
[----:B------:R-:W-:Y:S01]  /*5b60*/  IMAD.X R7, R153, 0x1, R150, P5 ;  /* 0x0000000199077824 */ /* 0x000fe200028e0696 */
[----:B------:R-:W-:Y:S01]  /*5b70*/  PRMT R180, RZ, 0x7610, R180 ;  /* 0x00007610ffb47816 */ /* 0x000fe200000000b4 */
[----:B0-----:R-:W-:Y:S01]  /*5b80*/  IMAD.U32 R10, RZ, RZ, UR4 ;  /* 0x00000004ff0a7e24 */ /* 0x001fe2000f8e00ff */
[----:B------:R2:W5:Y:S04]  /*5b90*/  @P3 LDG.E.U16 R179, desc[UR22][R4.64] ;  /* 0x0000001604b33981 */ /* 0x000568000c1e1500 */
[----:B------:R3:W5:Y:S04]  /*5ba0*/  @P4 LDG.E.U16 R180, desc[UR22][R6.64] ;  /* 0x0000001606b44981 */ /* 0x000768000c1e1500 */
[----:B------:R0:W5:Y:S01]  /*5bb0*/  @P6 LDG.E.U16 R154, desc[UR22][R8.64] ;  /* 0x00000016089a6981 */ /* 0x000162000c1e1500 */
[----:B------:R-:W1:Y:S01]  /*5bc0*/  SYNCS.PHASECHK.TRANS64.TRYWAIT P1, [UR8], R10 ;  /* 0x0000000aff0075a7 */ /* 0x000e620008021108 */
[----:B--2---:R-:W-:-:S02]  /*5bd0*/  PRMT R5, R16, 0x5410, R17 ;  /* 0x0000541010057816 */ /* 0x004fc40000000011 */
[----:B---3--:R-:W-:Y:S01]  /*5be0*/  PRMT R6, R18, 0x5410, R19 ;  /* 0x0000541012067816 */ /* 0x008fe20000000013 */
[----:B01----:R-:W-:Y:S06]  /*5bf0*/  @!P1 BRA `(.L_x_9) ;  /* 0x0000004c007c9947 */ /* 0x003fec0003800000 */
.L_x_17:
[----:B-----5:R-:W-:Y:S01]  /*5c00*/  PRMT R7, R155, 0x5410, R156 ;  /* 0x000054109b077816 */ /* 0x020fe2000000009c */
[----:B------:R-:W-:Y:S01]  /*5c10*/  IMAD.WIDE R22, R121, 0x2, R22 ;  /* 0x0000000279167825 */ /* 0x000fe200078e0216 */
[----:B------:R-:W-:Y:S02]  /*5c20*/  PRMT R8, R157, 0x5410, R158 ;  /* 0x000054109d087816 */ /* 0x000fe4000000009e */
[----:B------:R-:W-:Y:S01]  /*5c30*/  PRMT R9, R159, 0x5410, R160 ;  /* 0x000054109f097816 */ /* 0x000fe200000000a0 */
[----:B------:R-:W-:Y:S01]  /*5c40*/  IMAD.WIDE R26, R121, 0x2, R26 ;  /* 0x00000002791a7825 */ /* 0x000fe200078e021a */
[----:B------:R-:W-:Y:S02]  /*5c50*/  PRMT R10, R161, 0x5410, R162 ;  /* 0x00005410a10a7816 */ /* 0x000fe400000000a2 */
[----:B------:R-:W-:Y:S01]  /*5c60*/  PRMT R11, R163, 0x5410, R164 ;  /* 0x00005410a30b7816 */ /* 0x000fe200000000a4 */
[----:B------:R-:W-:Y:S01]  /*5c70*/  IMAD.WIDE R30, R121, 0x2, R30 ;  /* 0x00000002791e7825 */ /* 0x000fe200078e021e */
[----:B------:R-:W-:-:S02]  /*5c80*/  PRMT R12, R165, 0x5410, R166 ;  /* 0x00005410a50c7816 */ /* 0x000fc400000000a6 */
[----:B------:R-:W-:Y:S01]  /*5c90*/  PRMT R13, R167, 0x5410, R168 ;  /* 0x00005410a70d7816 */ /* 0x000fe200000000a8 */
        /* <DEDUP_REMOVED lines=11> */
[----:B------:R-:W-:Y:S01]  /*5d50*/  ISETP.GE.AND P1, PT, R100, R3, PT ;  /* 0x000000036400720c */ /* 0x000fe20003f26270 */
[C---:B------:R-:W-:Y:S01]  /*5d60*/  IMAD.WIDE R50, R121.reuse, 0x2, R50 ;  /* 0x0000000279327825 */ /* 0x040fe200078e0232 */
[----:B------:R0:W-:Y:S01]  /*5d70*/  STTM.x16 tmem[UR12+0x80], R4 ;  /* 0x00008004000079ed */ /* 0x0001e2000824000c */
[----:B------:R-:W1:Y:S01]  /*5d80*/  FENCE.VIEW.ASYNC.T ;  /* 0x00000000000073c6 */ /* 0x000e620000000200 */
[----:B------:R-:W-:Y:S01]  /*5d90*/  PRMT R154, RZ, 0x7610, R154 ;  /* 0x00007610ff9a7816 */ /* 0x000fe2000000009a */
[----:B-1----:R-:W-:Y:S01]  /*5da0*/  BAR.SYNC.DEFER_BLOCKING 0x0 ;  /* 0x0000000000007b1d */ /* 0x002fe20000010000 */
[----:B------:R-:W-:Y:S01]  /*5db0*/  PRMT R156, RZ, 0x7610, R156 ;  /* 0x00007610ff9c7816 */ /* 0x000fe2000000009c */
[----:B------:R-:W-:Y:S01]  /*5dc0*/  IMAD.WIDE R54, R121, 0x2, R54 ;  /* 0x0000000279367825 */ /* 0x000fe200078e0236 */
[----:B------:R-:W-:-:S02]  /*5dd0*/  PRMT R158, RZ, 0x7610, R158 ;  /* 0x00007610ff9e7816 */ /* 0x000fc4000000009e */
[----:B------:R-:W-:Y:S01]  /*5de0*/  PRMT R160, RZ, 0x7610, R160 ;  /* 0x00007610ffa07816 */ /* 0x000fe200000000a0 */
[C---:B------:R-:W-:Y:S01]  /*5df0*/  IMAD.WIDE R58, R121.reuse, 0x2, R58 ;  /* 0x00000002793a7825 */ /* 0x040fe200078e023a */
[----:B------:R-:W-:Y:S02]  /*5e00*/  PRMT R162, RZ, 0x7610, R162 ;  /* 0x00007610ffa27816 */ /* 0x000fe400000000a2 */
[----:B------:R-:W-:Y:S01]  /*5e10*/  PRMT R164, RZ, 0x7610, R164 ;  /* 0x00007610ffa47816 */ /* 0x000fe200000000a4 */
[C---:B------:R-:W-:Y:S01]  /*5e20*/  IMAD.WIDE R62, R121.reuse, 0x2, R62 ;  /* 0x00000002793e7825 */ /* 0x040fe200078e023e */
[----:B------:R-:W-:Y:S02]  /*5e30*/  PRMT R166, RZ, 0x7610, R166 ;  /* 0x00007610ffa67816 */ /* 0x000fe400000000a6 */
        /* <DEDUP_REMOVED lines=8> */
[----:B------:R-:W-:Y:S01]  /*5ec0*/  PRMT R161, RZ, 0x7610, R161 ;  /* 0x00007610ffa17816 */ /* 0x000fe200000000a1 */
[----:B------:R-:W2:Y:S01]  /*5ed0*/  @!P1 LDG.E.U16 R154, desc[UR22][R50.64] ;  /* 0x00000016329a9981 */ /* 0x000ea2000c1e1500 */
[----:B------:R-:W-:Y:S01]  /*5ee0*/  PRMT R163, RZ, 0x7610, R163 ;  /* 0x00007610ffa37816 */ /* 0x000fe200000000a3 */
[C---:B------:R-:W-:Y:S01]  /*5ef0*/  IMAD.WIDE R78, R121.reuse, 0x2, R78 ;  /* 0x00000002794e7825 */ /* 0x040fe200078e024e */
[----:B------:R-:W-:Y:S01]  /*5f00*/  PRMT R165, RZ, 0x7610, R165 ;  /* 0x00007610ffa57816 */ /* 0x000fe200000000a5 */
[----:B------:R-:W3:Y:S01]  /*5f10*/  @!P1 LDG.E.U16 R156, desc[UR22][R46.64] ;  /* 0x000000162e9c9981 */ /* 0x000ee2000c1e1500 */
[----:B------:R-:W-:Y:S01]  /*5f20*/  PRMT R167, RZ, 0x7610, R167 ;  /* 0x00007610ffa77816 */ /* 0x000fe200000000a7 */
[----:B------:R-:W-:-:S02]  /*5f30*/  IMAD.WIDE R82, R121, 0x2, R82 ;  /* 0x0000000279527825 */ /* 0x000fc400078e0252 */
[----:B------:R-:W4:Y:S02]  /*5f40*/  @!P1 LDG.E.U16 R158, desc[UR22][R42.64] ;  /* 0x000000162a9e9981 */ /* 0x000f24000c1e1500 */
[C---:B------:R-:W-:Y:S01]  /*5f50*/  IMAD.WIDE R24, R121.reuse, 0x2, R24 ;  /* 0x0000000279187825 */ /* 0x040fe200078e0218 */
[----:B0-----:R-:W-:Y:S01]  /*5f60*/  PRMT R4, RZ, 0x7610, R4 ;  /* 0x00007610ff047816 */ /* 0x001fe20000000004 */
[----:B------:R-:W4:Y:S01]  /*5f70*/  @!P1 LDG.E.U16 R160, desc[UR22][R38.64] ;  /* 0x0000001626a09981 */ /* 0x000f22000c1e1500 */
[----:B------:R-:W-:Y:S01]  /*5f80*/  PRMT R6, RZ, 0x7610, R6 ;  /* 0x00007610ff067816 */ /* 0x000fe20000000006 */
[C---:B------:R-:W-:Y:S01]  /*5f90*/  IMAD.WIDE R28, R121.reuse, 0x2, R28 ;  /* 0x00000002791c7825 */ /* 0x040fe200078e021c */
[----:B------:R-:W-:Y:S01]  /*5fa0*/  PRMT R8, RZ, 0x7610, R8 ;  /* 0x00007610ff087816 */ /* 0x000fe20000000008 */
        /* <DEDUP_REMOVED lines=26> */
[----:B------:R-:W-:-:S02]  /*6150*/  IMAD.WIDE R56, R121, 0x2, R56 ;  /* 0x0000000279387825 */ /* 0x000fc400078e0238 */
[----:B------:R-:W4:Y:S02]  /*6160*/  @!P1 LDG.E.U16 R16, desc[UR22][R58.64] ;  /* 0x000000163a109981 */ /* 0x000f24000c1e1500 */
[C---:B------:R-:W-:Y:S02]  /*6170*/  IMAD.WIDE R60, R121.reuse, 0x2, R60 ;  /* 0x00000002793c7825 */ /* 0x040fe400078e023c */
[----:B------:R-:W4:Y:S02]  /*6180*/  @!P1 LDG.E.U16 R18, desc[UR22][R54.64] ;  /* 0x0000001636129981 */ /* 0x000f24000c1e1500 */
[C---:B------:R-:W-:Y:S02]  /*6190*/  IMAD.WIDE R64, R121.reuse, 0x2, R64 ;  /* 0x0000000279407825 */ /* 0x040fe400078e0240 */
[----:B------:R-:W4:Y:S02]  /*61a0*/  @!P1 LDG.E.U16 R164, desc[UR22][R30.64] ;  /* 0x000000161ea49981 */ /* 0x000f24000c1e1500 */
        /* <DEDUP_REMOVED lines=8> */
[----:B------:R-:W-:Y:S02]  /*6230*/  IMAD.WIDE R20, R121, 0x2, R20 ;  /* 0x0000000279147825 */ /* 0x000fe400078e0214 */
[----:B------:R-:W4:Y:S04]  /*6240*/  @!P1 LDG.E.U16 R5, desc[UR22][R80.64] ;  /* 0x0000001650059981 */ /* 0x000f28000c1e1500 */
        /* <DEDUP_REMOVED lines=12> */
[----:B------:R-:W4:Y:S01]  /*6310*/  @!P1 LDG.E.U16 R167, desc[UR22][R20.64] ;  /* 0x0000001614a79981 */ /* 0x000f22000c1e1500 */
[----:B------:R-:W-:Y:S01]  /*6320*/  BAR.SYNC.DEFER_BLOCKING 0x0 ;  /* 0x0000000000007b1d */ /* 0x000fe20000010000 */
[----:B------:R-:W-:-:S04]  /*6330*/  ULEA UR8, UR21, UR11, 0x3 ;  /* 0x0000000b15087291 */ /* 0x000fc8000f8e18ff */
[----:B------:R-:W-:Y:S01]  /*6340*/  UIADD3 UR8, UPT, UPT, UR8, 0x4000, URZ ;  /* 0x0000400008087890 */ /* 0x000fe2000fffe0ff */
[----:B--2---:R0:W-:Y:S04]  /*6350*/  STS.U16 [R101+UR11+0x3000], R154 ;  /* 0x0030009a65007988 */ /* 0x0041e8000800040b */
[----:B---3--:R0:W-:Y:S04]  /*6360*/  STS.U16 [R101+UR11+0x3200], R156 ;  /* 0x0032009c65007988 */ /* 0x0081e8000800040b */
[----:B----4-:R0:W-:Y:S04]  /*6370*/  STS.U16 [R101+UR11+0x3400], R158 ;  /* 0x0034009e65007988 */ /* 0x0101e8000800040b */
[----:B------:R0:W-:Y:S04]  /*6380*/  STS.U16 [R101+UR11+0x3600], R160 ;  /* 0x003600a065007988 */ /* 0x0001e8000800040b */
        /* <DEDUP_REMOVED lines=27> */
[----:B------:R0:W-:Y:S01]  /*6540*/  STS.U16 [R102+UR11+0x3f00], R167 ;  /* 0x003f00a766007988 */ /* 0x0001e2000800040b */
[----:B------:R1:W-:Y:S06]  /*6550*/  MEMBAR.ALL.CTA ;  /* 0x0000000000007992 */ /* 0x0003ec0000008000 */
[----:B-1----:R-:W1:Y:S02]  /*6560*/  FENCE.VIEW.ASYNC.S ;  /* 0x00000000000073c6 */ /* 0x002e640000000000 */
[----:B-1----:R-:W-:Y:S06]  /*6570*/  BAR.SYNC.DEFER_BLOCKING 0x0 ;  /* 0x0000000000007b1d */ /* 0x002fec0000010000 */
[----:B------:R-:W-:Y:S05]  /*6580*/  @P0 BRA `(.L_x_10) ;  /* 0x0000000000340947 */ /* 0x000fea0003800000 */
[----:B------:R-:W-:Y:S01]  /*6590*/  UIADD3 UR24, UPT, UPT, UR10, 0x88, URZ ;  /* 0x000000880a187890 */ /* 0x000fe2000fffe0ff */
[----:B------:R-:W-:Y:S01]  /*65a0*/  UMOV UR16, UR6 ;  /* 0x0000000600107c82 */ /* 0x000fe20008000000 */
[----:B------:R-:W-:Y:S01]  /*65b0*/  UMOV UR17, 0x80004020 ;  /* 0x8000402000117882 */ /* 0x000fe20000000000 */
[----:B------:R-:W-:Y:S01]  /*65c0*/  UMOV UR18, 0x0 ;  /* 0x0000000000127882 */ /* 0x000fe20000000000 */
[----:B------:R-:W-:Y:S01]  /*65d0*/  UMOV UR19, 0x8200490 ;  /* 0x0820049000137882 */ /* 0x000fe20000000000 */
[----:B------:R-:W-:Y:S01]  /*65e0*/  UMOV UR9, URZ ;  /* 0x000000ff00097c82 */ /* 0x000fe20008000000 */
[----:B------:R-:W-:Y:S01]  /*65f0*/  UMOV UR26, 0x0 ;  /* 0x00000000001a7882 */ /* 0x000fe20000000000 */
[----:B------:R-:W-:Y:S01]  /*6600*/  UMOV UR27, 0x8200490 ;  /* 0x08200490001b7882 */ /* 0x000fe20000000000 */
[----:B------:R1:W-:Y:S01]  /*6610*/  UTCHMMA tmem[UR13], gdesc[UR16], tmem[UR10], tmem[UR18], idesc[UR19], UPT ;  /* 0x00ff12100d0079ea */ /* 0x0003e2000b80000a */
[----:B------:R-:W-:Y:S01]  /*6620*/  UMOV UR4, UR8 ;  /* 0x0000000800047c82 */ /* 0x000fe20008000000 */
[----:B------:R1:W-:Y:S01]  /*6630*/  UTCHMMA tmem[UR24], gdesc[UR14], tmem[UR10], tmem[UR26], idesc[UR27], UPT ;  /* 0x00ff1a0e180079ea */ /* 0x0003e2000b80000a */
[----:B------:R1:W-:Y:S01]  /*6640*/  UTCBAR [UR4], URZ ;  /* 0x000000ff040073e9 */ /* 0x0003e200080000ff */
[----:B------:R-:W-:-:S02]  /*6650*/  NOP ;  /* 0x0000000000007918 */ /* 0x000fc40000000000 */
.L_x_10:
[----:B------:R-:W-:Y:S01]  /*6660*/  UIADD3 UR21, UPT, UPT, UR21, 0x1, URZ ;  /* 0x0000000115157890 */ /* 0x000fe2000fffe0ff */
[----:B------:R-:W-:Y:S01]  /*6670*/  IMAD.WIDE R152, R105, 0x2, R152 ;  /* 0x0000000269987825 */ /* 0x000fe200078e0298 */
[----:B------:R-:W-:Y:S02]  /*6680*/  UIADD3 UR20, UPT, UPT, UR20, -0x1, URZ ;  /* 0xffffffff14147890 */ /* 0x000fe4000fffe0ff */
[----:B------:R-:W-:Y:S01]  /*6690*/  UISETP.GT.AND UP1, UPT, UR21, 0x1, UPT ;  /* 0x000000011500788c */ /* 0x000fe2000bf24270 */
[----:B------:R-:W-:-:S03]  /*66a0*/  VIADD R3, R3, 0xffffffe0 ;  /* 0xffffffe003037836 */ /* 0x000fc60000000000 */
[----:B-1----:R-:W-:Y:S02]  /*66b0*/  USEL UR4, URZ, 0x1, !UP1 ;  /* 0x00000001ff047887 */ /* 0x002fe4000c800000 */
[----:B------:R-:W-:Y:S02]  /*66c0*/  USEL UR21, UR21, URZ, !UP1 ;  /* 0x000000ff15157287 */ /* 0x000fe4000c800000 */
[----:B------:R-:W-:Y:S02]  /*66d0*/  UISETP.NE.U32.AND UP1, UPT, UR20, URZ, UPT ;  /* 0x000000ff1400728c */ /* 0x000fe4000bf25070 */
[----:B------:R-:W-:-:S03]  /*66e0*/  ULOP3.LUT UR9, UR5, UR4, URZ, 0x3c, !UPT ;  /* 0x0000000405097292 */ /* 0x000fc6000f8e3cff */
[----:B------:R-:W-:-:S04]  /*66f0*/  UMOV UR4, UR5 ;  /* 0x0000000500047c82 */ /* 0x000fc80008000000 */
[----:B------:R-:W-:Y:S01]  /*6700*/  UMOV UR5, UR9 ;  /* 0x0000000900057c82 */ /* 0x000fe20008000000 */
[----:B------:R-:W-:Y:S05]  /*6710*/  BRA.U UP1, `(.L_x_11) ;  /* 0xffffffe901a07547 */ /* 0x000fea000b83ffff */
.L_x_8:
[----:B------:R-:W1:Y:S01]  /*6720*/  LDCU UR5, c[0x0][0x3b8] ;  /* 0x00007700ff0577ac */ /* 0x000e620008000800 */
[----:B------:R-:W-:Y:S01]  /*6730*/  ISETP.GE.AND P0, PT, R99, 0x20, PT ;  /* 0x000000206300780c */ /* 0x000fe20003f06270 */
[----:B------:R-:W2:Y:S01]  /*6740*/  LDCU UR6, c[0x0][0x3b4] ;  /* 0x00007680ff0677ac */ /* 0x000ea20008000800 */
[----:B------:R-:W3:Y:S01]  /*6750*/  LDCU.128 UR16, c[0x0][0x390] ;  /* 0x00007200ff1077ac */ /* 0x000ee20008000c00 */
[----:B-1----:R-:W-:-:S10]  /*6760*/  IMAD R132, R0, UR5, RZ ;  /* 0x0000000500847c24 */ /* 0x002fd4000f8e02ff */
[----:B------:R-:W-:Y:S05]  /*6770*/  @!P0 BRA `(.L_x_12) ;  /* 0x0000000000108947 */ /* 0x000fea0003800000 */
[----:B------:R-:W-:-:S06]  /*6780*/  USHF.L.U32 UR4, UR4, 0x1f, URZ ;  /* 0x0000001f04047899 */ /* 0x000fcc00080006ff */
[----:B------:R-:W-:-:S04]  /*6790*/  IMAD.U32 R3, RZ, RZ, UR4 ;  /* 0x00000004ff037e24 */ /* 0x000fc8000f8e00ff */
[----:B------:R-:W1:Y:S02]  /*67a0*/  SYNCS.PHASECHK.TRANS64.TRYWAIT P0, [UR8], R3 ;  /* 0x00000003ff0075a7 */ /* 0x000e640008001108 */
[----:B-1----:R-:W-:Y:S05]  /*67b0*/  @!P0 BRA `(.L_x_13) ;  /* 0x0000004000988947 */ /* 0x002fea0003800000 */
.L_x_12:
[----:B------:R-:W-:Y:S01]  /*67c0*/  BAR.SYNC.DEFER_BLOCKING 0x0 ;  /* 0x0000000000007b1d */ /* 0x000fe20000010000 */
[----:B------:R-:W-:Y:S01]  /*67d0*/  VIADD R133, R132, UR5 ;  /* 0x0000000584857c36 */ /* 0x000fe20008000000 */
[----:B---3--:R-:W-:Y:S01]  /*67e0*/  ISETP.GE.AND P0, PT, R2, UR18, PT ;  /* 0x0000001202007c0c */ /* 0x008fe2000bf06270 */
[C---:B------:R-:W-:Y:S02]  /*67f0*/  VIADD R136, R0.reuse, 0x1 ;  /* 0x0000000100887836 */ /* 0x040fe40000000000 */
[----:B------:R-:W-:Y:S01]  /*6800*/  VIADD R134, R133, UR5 ;  /* 0x0000000585867c36 */ /* 0x000fe20008000000 */
[----:B------:R-:W1:Y:S01]  /*6810*/  LDCU UR4, c[0x0][0x39c] ;  /* 0x00007380ff0477ac */ /* 0x000e620008000800 */
[----:B------:R-:W-:Y:S01]  /*6820*/  VIADD R137, R0, 0x3 ;  /* 0x0000000300897836 */ /* 0x000fe20000000000 */
[----:B------:R-:W-:Y:S01]  /*6830*/  ISETP.LT.AND P3, PT, R136, UR19, !P0 ;  /* 0x0000001388007c0c */ /* 0x000fe2000c761270 */
[----:B------:R-:W-:Y:S01]  /*6840*/  VIADD R135, R134, UR5 ;  /* 0x0000000586877c36 */ /* 0x000fe20008000000 */
[----:B------:R-:W3:Y:S01]  /*6850*/  LDCU UR7, c[0x0][0x39c] ;  /* 0x00007380ff0777ac */ /* 0x000ee20008000800 */
[----:B------:R-:W-:Y:S01]  /*6860*/  VIADD R138, R0, 0x2 ;  /* 0x00000002008a7836 */ /* 0x000fe20000000000 */
[----:B------:R-:W-:Y:S01]  /*6870*/  ISETP.LT.AND P4, PT, R137, UR19, !P0 ;  /* 0x0000001389007c0c */ /* 0x000fe2000c781270 */
[----:B------:R-:W-:Y:S01]  /*6880*/  VIADD R136, R135, UR5 ;  /* 0x0000000587887c36 */ /* 0x000fe20008000000 */
[----:B------:R-:W4:Y:S01]  /*6890*/  LDCU UR8, c[0x0][0x39c] ;  /* 0x00007380ff0877ac */ /* 0x000f220008000800 */
[----:B--2---:R-:W-:Y:S01]  /*68a0*/  IMAD R3, R2, UR6, RZ ;  /* 0x0000000602037c24 */ /* 0x004fe2000f8e02ff */
[----:B------:R-:W-:Y:S01]  /*68b0*/  ISETP.LT.AND P1, PT, R138, UR19, !P0 ;  /* 0x000000138a007c0c */ /* 0x000fe2000c721270 */
[----:B------:R-:W-:Y:S01]  /*68c0*/  VIADD R137, R136, UR5 ;  /* 0x0000000588897c36 */ /* 0x000fe20008000000 */
[----:B------:R-:W2:Y:S01]  /*68d0*/  LDCU UR6, c[0x0][0x39c] ;  /* 0x00007380ff0677ac */ /* 0x000ea20008000800 */
[----:B------:R-:W-:Y:S01]  /*68e0*/  VIADD R170, R0, 0x4 ;  /* 0x0000000400aa7836 */ /* 0x000fe20000000000 */
[----:B------:R-:W-:Y:S01]  /*68f0*/  LEA R2, P5, R3, UR16, 0x1 ;  /* 0x0000001003027c11 */ /* 0x000fe2000f8a08ff */
[----:B------:R-:W-:-:S02]  /*6900*/  VIADD R138, R137, UR5 ;  /* 0x00000005898a7c36 */ /* 0x000fc40008000000 */
[----:B------:R-:W-:Y:S01]  /*6910*/  VIADD R169, R0, 0x5 ;  /* 0x0000000500a97836 */ /* 0x000fe20000000000 */
[----:B------:R-:W5:Y:S02]  /*6920*/  @!P2 SYNCS.CCTL.IV [UR11+0x4000] ;  /* 0x00400000ff00a9b1 */ /* 0x000f64000800000b */
[----:B-----5:R-:W-:Y:S01]  /*6930*/  BAR.SYNC.DEFER_BLOCKING 0x0 ;  /* 0x0000000000007b1d */ /* 0x020fe20000010000 */
[----:B------:R-:W-:Y:S02]  /*6940*/  LEA.HI.X.SX32 R3, R3, UR17, 0x1, P5 ;  /* 0x0000001103037c11 */ /* 0x000fe4000a8f0eff */
[CC--:B------:R-:W-:Y:S02]  /*6950*/  LEA R144, P5, R132.reuse, R2.reuse, 0x1 ;  /* 0x0000000284907211 */ /* 0x0c0fe400078a08ff */
[C---:B------:R-:W-:Y:S02]  /*6960*/  LEA R146, P6, R133.reuse, R2, 0x1 ;  /* 0x0000000285927211 */ /* 0x040fe400078c08ff */
[-C--:B------:R-:W-:Y:S01]  /*6970*/  LEA.HI.X.SX32 R145, R132, R3.reuse, 0x1, P5 ;  /* 0x0000000384917211 */ /* 0x080fe200028f0eff */
[----:B0-----:R-:W0:Y:S01]  /*6980*/  LDTM.x128 R4, tmem[UR12] ;  /* 0x0000000c000479ee */ /* 0x001e2200083c0000 */
[----:B------:R-:W-:-:S02]  /*6990*/  LEA.HI.X.SX32 R147, R133, R3, 0x1, P6 ;  /* 0x0000000385937211 */ /* 0x000fc400030f0eff */
[CC--:B------:R-:W-:Y:S02]  /*69a0*/  LEA R148, P5, R134.reuse, R2.reuse, 0x1 ;  /* 0x0000000286947211 */ /* 0x0c0fe400078a08ff */
[CC--:B------:R-:W-:Y:S02]  /*69b0*/  LEA R150, P6, R135.reuse, R2.reuse, 0x1 ;  /* 0x0000000287967211 */ /* 0x0c0fe400078c08ff */
[-C--:B------:R-:W-:Y:S02]  /*69c0*/  LEA.HI.X.SX32 R149, R134, R3.reuse, 0x1, P5 ;  /* 0x0000000386957211 */ /* 0x080fe400028f0eff */
[-C--:B------:R-:W-:Y:S02]  /*69d0*/  LEA R152, P5, R136, R2.reuse, 0x1 ;  /* 0x0000000288987211 */ /* 0x080fe400078a08ff */
[----:B------:R-:W-:Y:S02]  /*69e0*/  LEA.HI.X.SX32 R151, R135, R3, 0x1, P6 ;  /* 0x0000000387977211 */ /* 0x000fe400030f0eff */
[----:B------:R-:W-:-:S02]  /*69f0*/  LEA R156, P6, R138, R2, 0x1 ;  /* 0x000000028a9c7211 */ /* 0x000fc400078c08ff */
[-C--:B------:R-:W-:Y:S01]  /*6a00*/  LEA.HI.X.SX32 R153, R136, R3.reuse, 0x1, P5 ;  /* 0x0000000388997211 */ /* 0x080fe200028f0eff */
[----:B------:R-:W5:Y:S01]  /*6a10*/  @!P2 SYNCS.CCTL.IV [UR11+0x4008] ;  /* 0x00400800ff00a9b1 */ /* 0x000f62000800000b */
[C---:B------:R-:W-:Y:S01]  /*6a20*/  LEA R154, P2, R137.reuse, R2, 0x1 ;  /* 0x00000002899a7211 */ /* 0x040fe200078408ff */
[----:B------:R-:W-:Y:S01]  /*6a30*/  NOP ;  /* 0x0000000000007918 */ /* 0x000fe20000000000 */
[CC--:B------:R-:W-:Y:S02]  /*6a40*/  LEA.HI.X.SX32 R157, R138.reuse, R3.reuse, 0x1, P6 ;  /* 0x000000038a9d7211 */ /* 0x0c0fe400030f0eff */
[----:B------:R-:W-:Y:S02]  /*6a50*/  LEA.HI.X.SX32 R155, R137, R3, 0x1, P2 ;  /* 0x00000003899b7211 */ /* 0x000fe400010f0eff */
[----:B0-----:R-:W-:Y:S01]  /*6a60*/  F2FP.BF16.F32.PACK_AB R168, R5, R4 ;  /* 0x0000000405a8723e */ /* 0x001fe200000010ff */
[----:B------:R-:W-:Y:S01]  /*6a70*/  VIADD R4, R138, UR5 ;  /* 0x000000058a047c36 */ /* 0x000fe20008000000 */
[----:B------:R-:W-:Y:S01]  /*6a80*/  F2FP.BF16.F32.PACK_AB R6, R7, R6 ;  /* 0x000000060706723e */ /* 0x000fe200000010ff */
[----:B------:R-:W-:Y:S01]  /*6a90*/  VIADD R7, R0, 0x7 ;  /* 0x0000000700077836 */ /* 0x000fe20000000000 */
[----:B------:R-:W-:Y:S01]  /*6aa0*/  F2FP.BF16.F32.PACK_AB R8, R9, R8 ;  /* 0x000000080908723e */ /* 0x000fe200000010ff */
[C---:B------:R-:W-:Y:S01]  /*6ab0*/  VIADD R5, R4.reuse, UR5 ;  /* 0x0000000504057c36 */ /* 0x040fe20008000000 */
[----:B------:R-:W-:-:S02]  /*6ac0*/  LEA R158, P2, R4, R2, 0x1 ;  /* 0x00000002049e7211 */ /* 0x000fc400078408ff */
[----:B------:R-:W-:Y:S01]  /*6ad0*/  PRMT R9, R6, 0x7632, R9 ;  /* 0x0000763206097816 */ /* 0x000fe20000000009 */
[C---:B------:R-:W-:Y:S01]  /*6ae0*/  VIADD R132, R5.reuse, UR5 ;  /* 0x0000000505847c36 */ /* 0x040fe20008000000 */
[CC--:B------:R-:W-:Y:S02]  /*6af0*/  LEA R160, P5, R5.reuse, R2.reuse, 0x1 ;  /* 0x0000000205a07211 */ /* 0x0c0fe400078a08ff */
[-C--:B------:R-:W-:Y:S01]  /*6b00*/  LEA.HI.X.SX32 R159, R4, R3.reuse, 0x1, P2 ;  /* 0x00000003049f7211 */ /* 0x080fe200010f0eff */
[C---:B------:R-:W-:Y:S01]  /*6b10*/  VIADD R133, R132.reuse, UR5 ;  /* 0x0000000584857c36 */ /* 0x040fe20008000000 */
[-C--:B------:R-:W-:Y:S02]  /*6b20*/  LEA R162, P6, R132, R2.reuse, 0x1 ;  /* 0x0000000284a27211 */ /* 0x080fe400078c08ff */
[----:B------:R-:W-:Y:S01]  /*6b30*/  LEA.HI.X.SX32 R161, R5, R3, 0x1, P5 ;  /* 0x0000000305a17211 */ /* 0x000fe200028f0eff */
[C---:B------:R-:W-:Y:S01]  /*6b40*/  VIADD R134, R133.reuse, UR5 ;  /* 0x0000000585867c36 */ /* 0x040fe20008000000 */
[----:B------:R-:W-:-:S02]  /*6b50*/  LEA R164, P2, R133, R2, 0x1 ;  /* 0x0000000285a47211 */ /* 0x000fc400078408ff */
[-C--:B------:R-:W-:Y:S01]  /*6b60*/  LEA.HI.X.SX32 R163, R132, R3.reuse, 0x1, P6 ;  /* 0x0000000384a37211 */ /* 0x080fe200030f0eff */
[C---:B------:R-:W-:Y:S01]  /*6b70*/  VIADD R135, R134.reuse, UR5 ;  /* 0x0000000586877c36 */ /* 0x040fe20008000000 */
[CC--:B------:R-:W-:Y:S02]  /*6b80*/  LEA R140, P5, R134.reuse, R2.reuse, 0x1 ;  /* 0x00000002868c7211 */ /* 0x0c0fe400078a08ff */
[-C--:B------:R-:W-:Y:S01]  /*6b90*/  LEA.HI.X.SX32 R165, R133, R3.reuse, 0x1, P2 ;  /* 0x0000000385a57211 */ /* 0x080fe200010f0eff */
[C---:B------:R-:W-:Y:S01]  /*6ba0*/  VIADD R4, R135.reuse, UR5 ;  /* 0x0000000587047c36 */ /* 0x040fe20008000000 */
[C---:B------:R-:W-:Y:S02]  /*6bb0*/  LEA R142, P6, R135.reuse, R2, 0x1 ;  /* 0x00000002878e7211 */ /* 0x040fe400078c08ff */
[-C--:B------:R-:W-:Y:S01]  /*6bc0*/  LEA.HI.X.SX32 R141, R134, R3.reuse, 0x1, P5 ;  /* 0x00000003868d7211 */ /* 0x080fe200028f0eff */
[----:B------:R-:W-:Y:S01]  /*6bd0*/  VIADD R5, R4, UR5 ;  /* 0x0000000504057c36 */ /* 0x000fe20008000000 */
[----:B------:R-:W-:-:S02]  /*6be0*/  LEA.HI.X.SX32 R143, R135, R3, 0x1, P6 ;  /* 0x00000003878f7211 */ /* 0x000fc400030f0eff */
[-C--:B------:R-:W-:Y:S01]  /*6bf0*/  LEA R138, P5, R4, R2.reuse, 0x1 ;  /* 0x00000002048a7211 */ /* 0x080fe200078a08ff */
[C---:B------:R-:W-:Y:S01]  /*6c00*/  VIADD R133, R5.reuse, UR5 ;  /* 0x0000000505857c36 */ /* 0x040fe20008000000 */
[-C--:B------:R-:W-:Y:S02]  /*6c10*/  LEA R136, P6, R5, R2.reuse, 0x1 ;  /* 0x0000000205887211 */ /* 0x080fe400078c08ff */
[----:B------:R-:W-:Y:S01]  /*6c20*/  ISETP.LT.AND P2, PT, R0, UR19, !P0 ;  /* 0x0000001300007c0c */ /* 0x000fe2000c741270 */
[----:B------:R-:W-:Y:S01]  /*6c30*/  VIADD R166, R133, UR5 ;  /* 0x0000000585a67c36 */ /* 0x000fe20008000000 */
[-C--:B------:R-:W-:Y:S02]  /*6c40*/  LEA.HI.X.SX32 R137, R5, R3.reuse, 0x1, P6 ;  /* 0x0000000305897211 */ /* 0x080fe400030f0eff */
[----:B------:R-:W-:Y:S01]  /*6c50*/  LEA.HI.X.SX32 R139, R4, R3, 0x1, P5 ;  /* 0x00000003048b7211 */ /* 0x000fe200028f0eff */
[----:B------:R-:W-:Y:S01]  /*6c60*/  VIADD R167, R166, UR5 ;  /* 0x00000005a6a77c36 */ /* 0x000fe20008000000 */
[----:B------:R-:W-:-:S02]  /*6c70*/  LEA R134, P6, R133, R2, 0x1 ;  /* 0x0000000285867211 */ /* 0x000fc400078c08ff */
[CC--:B------:R-:W-:Y:S02]  /*6c80*/  LEA R132, P5, R166.reuse, R2.reuse, 0x1 ;  /* 0x00000002a6847211 */ /* 0x0c0fe400078a08ff */
[-C--:B------:R-:W-:Y:S02]  /*6c90*/  LEA.HI.X.SX32 R135, R133, R3.reuse, 0x1, P6 ;  /* 0x0000000385877211 */ /* 0x080fe400030f0eff */
[----:B------:R-:W-:Y:S01]  /*6ca0*/  LEA.HI.X.SX32 R133, R166, R3, 0x1, P5 ;  /* 0x00000003a6857211 */ /* 0x000fe200028f0eff */
[----:B------:R-:W-:Y:S01]  /*6cb0*/  VIADD R166, R0, 0x6 ;  /* 0x0000000600a67836 */ /* 0x000fe20000000000 */
[----:B------:R0:W-:Y:S01]  /*6cc0*/  @P2 STG.E.U16 desc[UR22][R144.64], R168 ;  /* 0x000000a890002986 */ /* 0x0001e2000c101516 */
[----:B------:R-:W-:Y:S02]  /*6cd0*/  ISETP.LT.AND P5, PT, R170, UR19, !P0 ;  /* 0x00000013aa007c0c */ /* 0x000fe4000c7a1270 */
[----:B------:R-:W-:Y:S02]  /*6ce0*/  LEA R4, P6, R167, R2, 0x1 ;  /* 0x00000002a7047211 */ /* 0x000fe400078c08ff */
[----:B------:R-:W-:-:S02]  /*6cf0*/  ISETP.LT.AND P2, PT, R166, UR19, !P0 ;  /* 0x00000013a6007c0c */ /* 0x000fc4000c741270 */
[----:B------:R-:W-:Y:S01]  /*6d00*/  PRMT R166, R6, 0x7610, R166 ;  /* 0x0000761006a67816 */ /* 0x000fe200000000a6 */
[----:B------:R-:W-:Y:S01]  /*6d10*/  VIADD R6, R0, 0x9 ;  /* 0x0000000900067836 */ /* 0x000fe20000000000 */
[C---:B------:R-:W-:Y:S01]  /*6d20*/  LEA.HI.X.SX32 R5, R167.reuse, R3, 0x1, P6 ;  /* 0x00000003a7057211 */ /* 0x040fe200030f0eff */
[----:B------:R-:W-:Y:S01]  /*6d30*/  VIADD R167, R167, UR5 ;  /* 0x00000005a7a77c36 */ /* 0x000fe20008000000 */
[----:B------:R-:W-:Y:S02]  /*6d40*/  ISETP.LT.AND P6, PT, R169, UR19, !P0 ;  /* 0x00000013a9007c0c */ /* 0x000fe4000c7c1270 */
[----:B0-----:R-:W-:Y:S02]  /*6d50*/  PRMT R145, R168, 0x7632, R145 ;  /* 0x00007632a8917816 */ /* 0x001fe40000000091 */
[----:B------:R-:W-:Y:S02]  /*6d60*/  F2FP.BF16.F32.PACK_AB R10, R11, R10 ;  /* 0x0000000a0b0a723e */ /* 0x000fe400000010ff */
[----:B------:R-:W-:Y:S01]  /*6d70*/  F2FP.BF16.F32.PACK_AB R12, R13, R12 ;  /* 0x0000000c0d0c723e */ /* 0x000fe200000010ff */
[----:B------:R-:W-:Y:S01]  /*6d80*/  @P3 STG.E.U16 desc[UR22][R146.64], R145 ;  /* 0x0000009192003986 */ /* 0x000fe2000c101516 */
[----:B------:R-:W-:Y:S01]  /*6d90*/  ISETP.LT.AND P3, PT, R7, UR19, !P0 ;  /* 0x0000001307007c0c */ /* 0x000fe2000c761270 */
[C---:B------:R-:W-:Y:S01]  /*6da0*/  VIADD R7, R0.reuse, 0x8 ;  /* 0x0000000800077836 */ /* 0x040fe20000000000 */
[----:B------:R-:W-:Y:S01]  /*6db0*/  F2FP.BF16.F32.PACK_AB R14, R15, R14 ;  /* 0x0000000e0f0e723e */ /* 0x000fe200000010ff */
[----:B------:R-:W-:Y:S01]  /*6dc0*/  @P1 STG.E.U16 desc[UR22][R148.64], R166 ;  /* 0x000000a694001986 */ /* 0x000fe2000c101516 */
[----:B------:R-:W-:Y:S01]  /*6dd0*/  F2FP.BF16.F32.PACK_AB R16, R17, R16 ;  /* 0x000000101110723e */ /* 0x000fe200000010ff */
[----:B------:R-:W-:Y:S01]  /*6de0*/  VIADD R17, R0, 0x7e ;  /* 0x0000007e00117836 */ /* 0x000fe20000000000 */
[----:B------:R-:W-:Y:S01]  /*6df0*/  ISETP.LT.AND P1, PT, R7, UR19, !P0 ;  /* 0x0000001307007c0c */ /* 0x000fe2000c721270 */
[----:B------:R0:W-:Y:S01]  /*6e00*/  @P4 STG.E.U16 desc[UR22][R150.64], R9 ;  /* 0x0000000996004986 */ /* 0x0001e2000c101516 */
[----:B------:R-:W-:Y:S01]  /*6e10*/  ISETP.LT.AND P4, PT, R6, UR19, !P0 ;  /* 0x0000001306007c0c */ /* 0x000fe2000c781270 */
[----:B------:R-:W-:Y:S01]  /*6e20*/  VIADD R6, R0, 0xa ;  /* 0x0000000a00067836 */ /* 0x000fe20000000000 */
[----:B------:R-:W-:Y:S01]  /*6e30*/  PRMT R7, R8, 0x7632, R7 ;  /* 0x0000763208077816 */ /* 0x000fe20000000007 */
[----:B------:R1:W-:Y:S01]  /*6e40*/  @P5 STG.E.U16 desc[UR22][R152.64], R8 ;  /* 0x0000000898005986 */ /* 0x0003e2000c101516 */
[----:B------:R-:W-:-:S02]  /*6e50*/  F2FP.BF16.F32.PACK_AB R18, R19, R18 ;  /* 0x000000121312723e */ /* 0x000fc400000010ff */
[----:B------:R-:W-:Y:S01]  /*6e60*/  ISETP.LT.AND P5, PT, R6, UR19, !P0 ;  /* 0x0000001306007c0c */ /* 0x000fe2000c7a1270 */
[----:B------:R-:W-:Y:S01]  /*6e70*/  VIADD R6, R0, 0xb ;  /* 0x0000000b00067836 */ /* 0x000fe20000000000 */
[----:B------:R2:W-:Y:S01]  /*6e80*/  @P6 STG.E.U16 desc[UR22][R154.64], R7 ;  /* 0x000000079a006986 */ /* 0x0005e2000c101516 */
[----:B------:R-:W-:Y:S02]  /*6e90*/  F2FP.BF16.F32.PACK_AB R20, R21, R20 ;  /* 0x000000141514723e */ /* 0x000fe400000010ff */
[----:B0-----:R-:W-:Y:S01]  /*6ea0*/  PRMT R9, R16, 0x7632, R9 ;  /* 0x0000763210097816 */ /* 0x001fe20000000009 */
[----:B------:R0:W-:Y:S01]  /*6eb0*/  @P2 STG.E.U16 desc[UR22][R156.64], R10 ;  /* 0x0000000a9c002986 */ /* 0x0001e2000c101516 */
[----:B------:R-:W-:Y:S01]  /*6ec0*/  ISETP.LT.AND P6, PT, R6, UR19, !P0 ;  /* 0x0000001306007c0c */ /* 0x000fe2000c7c1270 */
[----:B------:R-:W-:Y:S01]  /*6ed0*/  VIADD R6, R0, 0xc ;  /* 0x0000000c00067836 */ /* 0x000fe20000000000 */
[----:B-1----:R-:W-:Y:S02]  /*6ee0*/  PRMT R8, R10, 0x7632, R8 ;  /* 0x000076320a087816 */ /* 0x002fe40000000008 */
[----:B------:R-:W-:-:S02]  /*6ef0*/  F2FP.BF16.F32.PACK_AB R22, R23, R22 ;  /* 0x000000161716723e */ /* 0x000fc400000010ff */
[----:B------:R-:W-:Y:S01]  /*6f00*/  ISETP.LT.AND P2, PT, R6, UR19, !P0 ;  /* 0x0000001306007c0c */ /* 0x000fe2000c741270 */
[----:B------:R-:W-:Y:S01]  /*6f10*/  VIADD R6, R0, 0xd ;  /* 0x0000000d00067836 */ /* 0x000fe20000000000 */
[----:B------:R1:W-:Y:S01]  /*6f20*/  @P3 STG.E.U16 desc[UR22][R158.64], R8 ;  /* 0x000000089e003986 */ /* 0x0003e2000c101516 */
[----:B--2---:R-:W-:Y:S01]  /*6f30*/  PRMT R7, R12, 0x7632, R7 ;  /* 0x000076320c077816 */ /* 0x004fe20000000007 */
[----:B0-----:R-:W-:Y:S02]  /*6f40*/  VIADD R10, R167, UR5 ;  /* 0x00000005a70a7c36 */ /* 0x001fe40008000000 */
[----:B------:R-:W-:Y:S01]  /*6f50*/  ISETP.LT.AND P3, PT, R6, UR19, !P0 ;  /* 0x0000001306007c0c */ /* 0x000fe2000c761270 */
[----:B------:R-:W-:Y:S01]  /*6f60*/  VIADD R6, R0, 0xe ;  /* 0x0000000e00067836 */ /* 0x000fe20000000000 */
[----:B------:R0:W-:Y:S01]  /*6f70*/  @P1 STG.E.U16 desc[UR22][R160.64], R12 ;  /* 0x0000000ca0001986 */ /* 0x0001e2000c101516 */
[----:B------:R-:W-:Y:S02]  /*6f80*/  F2FP.BF16.F32.PACK_AB R24, R25, R24 ;  /* 0x000000181918723e */ /* 0x000fe400000010ff */
[----:B------:R-:W-:Y:S01]  /*6f90*/  F2FP.BF16.F32.PACK_AB R26, R27, R26 ;  /* 0x0000001a1b1a723e */ /* 0x000fe200000010ff */
[----:B------:R2:W-:Y:S01]  /*6fa0*/  @P4 STG.E.U16 desc[UR22][R162.64], R7 ;  /* 0x00000007a2004986 */ /* 0x0005e2000c101516 */
[----:B------:R-:W-:Y:S01]  /*6fb0*/  ISETP.LT.AND P1, PT, R6, UR19, !P0 ;  /* 0x0000001306007c0c */ /* 0x000fe2000c721270 */
[----:B------:R-:W-:Y:S01]  /*6fc0*/  VIADD R6, R0, 0xf ;  /* 0x0000000f00067836 */ /* 0x000fe20000000000 */
[----:B-1----:R-:W-:Y:S01]  /*6fd0*/  PRMT R8, R14, 0x7632, R8 ;  /* 0x000076320e087816 */ /* 0x002fe20000000008 */
[----:B------:R-:W-:Y:S01]  /*6fe0*/  @P5 STG.E.U16 desc[UR22][R164.64], R14 ;  /* 0x0000000ea4005986 */ /* 0x000fe2000c101516 */
[----:B------:R-:W-:-:S02]  /*6ff0*/  F2FP.BF16.F32.PACK_AB R28, R29, R28 ;  /* 0x0000001c1d1c723e */ /* 0x000fc400000010ff */
[----:B------:R-:W-:Y:S01]  /*7000*/  ISETP.LT.AND P4, PT, R6, UR19, !P0 ;  /* 0x0000001306007c0c */ /* 0x000fe2000c781270 */
[C---:B------:R-:W-:Y:S01]  /*7010*/  VIADD R6, R0.reuse, 0x10 ;  /* 0x0000001000067836 */ /* 0x040fe20000000000 */
[----:B------:R1:W-:Y:S01]  /*7020*/  @P6 STG.E.U16 desc[UR22][R140.64], R8 ;  /* 0x000000088c006986 */ /* 0x0003e2000c101516 */
[C---:B0-----:R-:W-:Y:S01]  /*7030*/  VIADD R12, R0.reuse, 0x1c ;  /* 0x0000001c000c7836 */ /* 0x041fe20000000000 */
[----:B------:R-:W-:Y:S01]  /*7040*/  F2FP.BF16.F32.PACK_AB R30, R31, R30 ;  /* 0x0000001e1f1e723e */ /* 0x000fe200000010ff */
[----:B--2---:R-:W-:Y:S01]  /*7050*/  VIADD R7, R0, 0x13 ;  /* 0x0000001300077836 */ /* 0x004fe20000000000 */
[----:B------:R-:W-:Y:S01]  /*7060*/  ISETP.LT.AND P5, PT, R6, UR19, !P0 ;  /* 0x0000001306007c0c */ /* 0x000fe2000c7a1270 */
[----:B------:R-:W-:Y:S01]  /*7070*/  VIADD R6, R0, 0x11 ;  /* 0x0000001100067836 */ /* 0x000fe20000000000 */
[----:B------:R-:W-:Y:S01]  /*7080*/  @P2 STG.E.U16 desc[UR22][R142.64], R16 ;  /* 0x000000108e002986 */ /* 0x000fe2000c101516 */
[----:B------:R-:W-:Y:S02]  /*7090*/  F2FP.BF16.F32.PACK_AB R32, R33, R32 ;  /* 0x000000202120723e */ /* 0x000fe400000010ff */
[----:B------:R-:W-:Y:S01]  /*70a0*/  F2FP.BF16.F32.PACK_AB R34, R35, R34 ;  /* 0x000000222322723e */ /* 0x000fe200000010ff */
[----:B------:R0:W-:Y:S01]  /*70b0*/  @P3 STG.E.U16 desc[UR22][R138.64], R9 ;  /* 0x000000098a003986 */ /* 0x0001e2000c101516 */
[----:B------:R-:W-:Y:S01]  /*70c0*/  ISETP.LT.AND P6, PT, R6, UR19, !P0 ;  /* 0x0000001306007c0c */ /* 0x000fe2000c7c1270 */
[----:B------:R-:W-:Y:S01]  /*70d0*/  VIADD R6, R0, 0x12 ;  /* 0x0000001200067836 */ /* 0x000fe20000000000 */
[----:B------:R-:W-:Y:S01]  /*70e0*/  ISETP.LT.AND P3, PT, R7, UR6, !P0 ;  /* 0x0000000607007c0c */ /* 0x000fe2000c761270 */
[----:B------:R-:W-:Y:S01]  /*70f0*/  @P1 STG.E.U16 desc[UR22][R136.64], R18 ;  /* 0x0000001288001986 */ /* 0x000fe2000c101516 */
[----:B------:R-:W-:Y:S01]  /*7100*/  PRMT R7, R18, 0x7632, R7 ;  /* 0x0000763212077816 */ /* 0x000fe20000000007 */
[----:B------:R-:W2:Y:S01]  /*7110*/  LDCU UR6, c[0x0][0x39c] ;  /* 0x00007380ff0677ac */ /* 0x000ea20008000800 */
[----:B------:R-:W-:Y:S01]  /*7120*/  ISETP.LT.AND P2, PT, R6, UR4, !P0 ;  /* 0x0000000406007c0c */ /* 0x000fe2000c741270 */
[C---:B------:R-:W-:Y:S01]  /*7130*/  VIADD R6, R0.reuse, 0x14 ;  /* 0x0000001400067836 */ /* 0x040fe20000000000 */
[----:B------:R-:W-:Y:S01]  /*7140*/  F2FP.BF16.F32.PACK_AB R36, R37, R36 ;  /* 0x000000242524723e */ /* 0x000fe200000010ff */
[----:B------:R-:W2:Y:S01]  /*7150*/  LDCU UR4, c[0x0][0x39c] ;  /* 0x00007380ff0477ac */ /* 0x000ea20008000800 */
[----:B-1----:R-:W-:Y:S01]  /*7160*/  VIADD R8, R0, 0x16 ;  /* 0x0000001600087836 */ /* 0x002fe20000000000 */
[----:B0-----:R-:W-:Y:S01]  /*7170*/  PRMT R9, R20, 0x7632, R9 ;  /* 0x0000763214097816 */ /* 0x001fe20000000009 */
[----:B------:R0:W-:Y:S01]  /*7180*/  @P4 STG.E.U16 desc[UR22][R134.64], R7 ;  /* 0x0000000786004986 */ /* 0x0001e2000c101516 */
[----:B---3--:R-:W-:Y:S01]  /*7190*/  ISETP.LT.AND P1, PT, R6, UR7, !P0 ;  /* 0x0000000706007c0c */ /* 0x008fe2000c721270 */
[----:B------:R-:W-:Y:S01]  /*71a0*/  VIADD R6, R0, 0x15 ;  /* 0x0000001500067836 */ /* 0x000fe20000000000 */
[----:B------:R-:W1:Y:S01]  /*71b0*/  LDCU UR7, c[0x0][0x39c] ;  /* 0x00007380ff0777ac */ /* 0x000e620008000800 */
[----:B------:R-:W-:Y:S01]  /*71c0*/  @P5 STG.E.U16 desc[UR22][R132.64], R20 ;  /* 0x0000001484005986 */ /* 0x000fe2000c101516 */
[----:B------:R-:W-:-:S02]  /*71d0*/  F2FP.BF16.F32.PACK_AB R38, R39, R38 ;  /* 0x000000262726723e */ /* 0x000fc400000010ff */
[----:B----4-:R-:W-:Y:S01]  /*71e0*/  ISETP.LT.AND P4, PT, R6, UR8, !P0 ;  /* 0x0000000806007c0c */ /* 0x010fe2000c781270 */
[----:B------:R3:W-:Y:S01]  /*71f0*/  @P6 STG.E.U16 desc[UR22][R4.64], R9 ;  /* 0x0000000904006986 */ /* 0x0007e2000c101516 */
[----:B------:R-:W-:Y:S02]  /*7200*/  LEA R6, P5, R167, R2, 0x1 ;  /* 0x00000002a7067211 */ /* 0x000fe400078a08ff */
[----:B------:R-:W-:Y:S02]  /*7210*/  F2FP.BF16.F32.PACK_AB R40, R41, R40 ;  /* 0x000000282928723e */ /* 0x000fe400000010ff */
[-C--:B0-----:R-:W-:Y:S02]  /*7220*/  LEA.HI.X.SX32 R7, R167, R3.reuse, 0x1, P5 ;  /* 0x00000003a7077211 */ /* 0x081fe400028f0eff */
[----:B--2---:R-:W-:Y:S01]  /*7230*/  ISETP.LT.AND P6, PT, R8, UR4, !P0 ;  /* 0x0000000408007c0c */ /* 0x004fe2000c7c1270 */
[----:B------:R-:W0:Y:S01]  /*7240*/  LDCU UR4, c[0x0][0x39c] ;  /* 0x00007380ff0477ac */ /* 0x000e220008000800 */
[----:B------:R-:W-:Y:S01]  /*7250*/  LEA R8, P5, R10, R2, 0x1 ;  /* 0x000000020a087211 */ /* 0x000fe200078a08ff */
[----:B------:R2:W-:Y:S01]  /*7260*/  @P2 STG.E.U16 desc[UR22][R6.64], R22 ;  /* 0x0000001606002986 */ /* 0x0005e2000c101516 */
[----:B------:R-:W-:Y:S01]  /*7270*/  F2FP.BF16.F32.PACK_AB R42, R43, R42 ;  /* 0x0000002a2b2a723e */ /* 0x000fe200000010ff */
[----:B---3--:R-:W-:Y:S01]  /*7280*/  VIADD R4, R0, 0x17 ;  /* 0x0000001700047836 */ /* 0x008fe20000000000 */
[C---:B------:R-:W-:Y:S01]  /*7290*/  LEA.HI.X.SX32 R9, R10.reuse, R3, 0x1, P5 ;  /* 0x000000030a097211 */ /* 0x040fe200028f0eff */
[----:B------:R-:W-:Y:S01]  /*72a0*/  VIADD R10, R10, UR5 ;  /* 0x000000050a0a7c36 */ /* 0x000fe20008000000 */
[----:B------:R-:W-:-:S02]  /*72b0*/  PRMT R5, R22, 0x7632, R5 ;  /* 0x0000763216057816 */ /* 0x000fc40000000005 */
[----:B------:R-:W-:Y:S01]  /*72c0*/  ISETP.LT.AND P2, PT, R4, UR6, !P0 ;  /* 0x0000000604007c0c */ /* 0x000fe2000c741270 */
[----:B------:R-:W3:Y:S01]  /*72d0*/  LDCU UR6, c[0x0][0x39c] ;  /* 0x00007380ff0677ac */ /* 0x000ee20008000800 */
[C---:B------:R-:W-:Y:S01]  /*72e0*/  VIADD R11, R10.reuse, UR5 ;  /* 0x000000050a0b7c36 */ /* 0x040fe20008000000 */
[----:B------:R4:W-:Y:S01]  /*72f0*/  @P3 STG.E.U16 desc[UR22][R8.64], R5 ;  /* 0x0000000508003986 */ /* 0x0009e2000c101516 */
[----:B------:R-:W-:Y:S01]  /*7300*/  LEA R4, P3, R10, R2, 0x1 ;  /* 0x000000020a047211 */ /* 0x000fe200078608ff */
[C---:B--2---:R-:W-:Y:S01]  /*7310*/  VIADD R6, R0.reuse, 0x18 ;  /* 0x0000001800067836 */ /* 0x044fe20000000000 */
[----:B------:R-:W-:Y:S01]  /*7320*/  F2FP.BF16.F32.PACK_AB R44, R45, R44 ;  /* 0x0000002c2d2c723e */ /* 0x000fe200000010ff */
[----:B------:R-:W-:Y:S01]  /*7330*/  VIADD R7, R0, 0x19 ;  /* 0x0000001900077836 */ /* 0x000fe20000000000 */
[----:B------:R-:W-:Y:S02]  /*7340*/  F2FP.BF16.F32.PACK_AB R46, R47, R46 ;  /* 0x0000002e2f2e723e */ /* 0x000fe400000010ff */
[----:B------:R-:W-:-:S02]  /*7350*/  F2FP.BF16.F32.PACK_AB R48, R49, R48 ;  /* 0x000000303130723e */ /* 0x000fc400000010ff */
[----:B------:R-:W-:Y:S02]  /*7360*/  F2FP.BF16.F32.PACK_AB R50, R51, R50 ;  /* 0x000000323332723e */ /* 0x000fe400000010ff */
[----:B------:R-:W-:Y:S01]  /*7370*/  F2FP.BF16.F32.PACK_AB R52, R53, R52 ;  /* 0x000000343534723e */ /* 0x000fe200000010ff */
[----:B----4-:R-:W-:Y:S01]  /*7380*/  VIADD R8, R0, 0x1a ;  /* 0x0000001a00087836 */ /* 0x010fe20000000000 */
[-C--:B------:R-:W-:Y:S02]  /*7390*/  LEA.HI.X.SX32 R5, R10, R3.reuse, 0x1, P3 ;  /* 0x000000030a057211 */ /* 0x080fe400018f0eff */
[----:B0-----:R-:W-:Y:S01]  /*73a0*/  ISETP.LT.AND P3, PT, R6, UR4, !P0 ;  /* 0x0000000406007c0c */ /* 0x001fe2000c761270 */
[----:B------:R-:W0:Y:S01]  /*73b0*/  LDCU UR4, c[0x0][0x39c] ;  /* 0x00007380ff0477ac */ /* 0x000e220008000800 */
[----:B------:R-:W-:Y:S01]  /*73c0*/  LEA R6, P5, R11, R2, 0x1 ;  /* 0x000000020b067211 */ /* 0x000fe200078a08ff */
[----:B------:R2:W-:Y:S01]  /*73d0*/  @P1 STG.E.U16 desc[UR22][R4.64], R24 ;  /* 0x0000001804001986 */ /* 0x0005e2000c101516 */
[----:B-1----:R-:W-:Y:S01]  /*73e0*/  ISETP.LT.AND P1, PT, R7, UR7, !P0 ;  /* 0x0000000707007c0c */ /* 0x002fe2000c721270 */
[----:B------:R-:W1:Y:S01]  /*73f0*/  LDCU UR7, c[0x0][0x39c] ;  /* 0x00007380ff0777ac */ /* 0x000e620008000800 */
[C---:B------:R-:W-:Y:S01]  /*7400*/  LEA.HI.X.SX32 R7, R11.reuse, R3, 0x1, P5 ;  /* 0x000000030b077211 */ /* 0x040fe200028f0eff */
[----:B------:R-:W-:Y:S01]  /*7410*/  VIADD R11, R11, UR5 ;  /* 0x000000050b0b7c36 */ /* 0x000fe20008000000 */
[----:B---3--:R-:W-:Y:S01]  /*7420*/  ISETP.LT.AND P5, PT, R8, UR6, !P0 ;  /* 0x0000000608007c0c */ /* 0x008fe2000c7a1270 */
[----:B------:R-:W3:Y:S01]  /*7430*/  LDCU UR6, c[0x0][0x39c] ;  /* 0x00007380ff0677ac */ /* 0x000ee20008000800 */
[----:B------:R-:W-:Y:S01]  /*7440*/  F2FP.BF16.F32.PACK_AB R54, R55, R54 ;  /* 0x000000363736723e */ /* 0x000fe200000010ff */
[----:B------:R-:W-:Y:S01]  /*7450*/  VIADD R10, R11, UR5 ;  /* 0x000000050b0a7c36 */ /* 0x000fe20008000000 */
[----:B------:R-:W-:-:S02]  /*7460*/  F2FP.BF16.F32.PACK_AB R56, R57, R56 ;  /* 0x000000383938723e */ /* 0x000fc400000010ff */
[----:B------:R-:W-:Y:S02]  /*7470*/  F2FP.BF16.F32.PACK_AB R58, R59, R58 ;  /* 0x0000003a3b3a723e */ /* 0x000fe400000010ff */
[----:B--2---:R-:W-:Y:S02]  /*7480*/  PRMT R5, R24, 0x7632, R5 ;  /* 0x0000763218057816 */ /* 0x004fe40000000005 */
[----:B------:R-:W-:Y:S02]  /*7490*/  F2FP.BF16.F32.PACK_AB R60, R61, R60 ;  /* 0x0000003c3d3c723e */ /* 0x000fe400000010ff */
[----:B------:R-:W-:Y:S01]  /*74a0*/  F2FP.BF16.F32.PACK_AB R62, R63, R62 ;  /* 0x0000003e3f3e723e */ /* 0x000fe200000010ff */
[----:B------:R2:W-:Y:S01]  /*74b0*/  @P4 STG.E.U16 desc[UR22][R6.64], R5 ;  /* 0x0000000506004986 */ /* 0x0005e2000c101516 */
[----:B------:R-:W-:Y:S02]  /*74c0*/  LEA R8, P4, R11, R2, 0x1 ;  /* 0x000000020b087211 */ /* 0x000fe400078808ff */
[----:B------:R-:W-:-:S02]  /*74d0*/  F2FP.BF16.F32.PACK_AB R64, R65, R64 ;  /* 0x000000404140723e */ /* 0x000fc400000010ff */
[-C--:B------:R-:W-:Y:S01]  /*74e0*/  LEA.HI.X.SX32 R9, R11, R3.reuse, 0x1, P4 ;  /* 0x000000030b097211 */ /* 0x080fe200020f0eff */
[----:B------:R-:W-:Y:S01]  /*74f0*/  VIADD R11, R0, 0x1b ;  /* 0x0000001b000b7836 */ /* 0x000fe20000000000 */
[----:B------:R-:W-:Y:S02]  /*7500*/  LEA R4, P4, R10, R2, 0x1 ;  /* 0x000000020a047211 */ /* 0x000fe400078808ff */
[----:B------:R-:W-:Y:S01]  /*7510*/  F2FP.BF16.F32.PACK_AB R66, R67, R66 ;  /* 0x000000424342723e */ /* 0x000fe200000010ff */
[----:B------:R4:W-:Y:S01]  /*7520*/  @P6 STG.E.U16 desc[UR22][R8.64], R26 ;  /* 0x0000001a08006986 */ /* 0x0009e2000c101516 */
[----:B------:R-:W-:Y:S02]  /*7530*/  F2FP.BF16.F32.PACK_AB R68, R69, R68 ;  /* 0x000000444544723e */ /* 0x000fe400000010ff */
[----:B--2---:R-:W-:Y:S02]  /*7540*/  PRMT R7, R26, 0x7632, R7 ;  /* 0x000076321a077816 */ /* 0x004fe40000000007 */
[C---:B------:R-:W-:Y:S01]  /*7550*/  LEA.HI.X.SX32 R5, R10.reuse, R3, 0x1, P4 ;  /* 0x000000030a057211 */ /* 0x040fe200020f0eff */
[----:B------:R-:W-:Y:S01]  /*7560*/  VIADD R10, R10, UR5 ;  /* 0x000000050a0a7c36 */ /* 0x000fe20008000000 */
[----:B0-----:R-:W-:Y:S01]  /*7570*/  ISETP.LT.AND P4, PT, R11, UR4, !P0 ;  /* 0x000000040b007c0c */ /* 0x001fe2000c781270 */
[----:B------:R-:W0:Y:S01]  /*7580*/  LDCU UR4, c[0x0][0x39c] ;  /* 0x00007380ff0477ac */ /* 0x000e220008000800 */
[----:B------:R-:W-:Y:S01]  /*7590*/  F2FP.BF16.F32.PACK_AB R70, R71, R70 ;  /* 0x000000464746723e */ /* 0x000fe200000010ff */
[----:B------:R2:W-:Y:S01]  /*75a0*/  @P2 STG.E.U16 desc[UR22][R4.64], R7 ;  /* 0x0000000704002986 */ /* 0x0005e2000c101516 */
[C---:B------:R-:W-:Y:S01]  /*75b0*/  LEA R6, P2, R10.reuse, R2, 0x1 ;  /* 0x000000020a067211 */ /* 0x040fe200078408ff */
[----:B------:R-:W-:Y:S01]  /*75c0*/  VIADD R11, R10, UR5 ;  /* 0x000000050a0b7c36 */ /* 0x000fe20008000000 */
[----:B------:R-:W-:Y:S01]  /*75d0*/  F2FP.BF16.F32.PACK_AB R72, R73, R72 ;  /* 0x000000484948723e */ /* 0x000fe200000010ff */
[----:B----4-:R-:W-:Y:S01]  /*75e0*/  VIADD R9, R0, 0x1d ;  /* 0x0000001d00097836 */ /* 0x010fe20000000000 */
[----:B------:R-:W-:-:S02]  /*75f0*/  F2FP.BF16.F32.PACK_AB R74, R75, R74 ;  /* 0x0000004a4b4a723e */ /* 0x000fc400000010ff */
[----:B------:R-:W-:Y:S02]  /*7600*/  LEA R8, P6, R11, R2, 0x1 ;  /* 0x000000020b087211 */ /* 0x000fe400078c08ff */
[----:B------:R-:W-:Y:S02]  /*7610*/  F2FP.BF16.F32.PACK_AB R76, R77, R76 ;  /* 0x0000004c4d4c723e */ /* 0x000fe400000010ff */
[----:B------:R-:W-:Y:S01]  /*7620*/  F2FP.BF16.F32.PACK_AB R78, R79, R78 ;  /* 0x0000004e4f4e723e */ /* 0x000fe200000010ff */
[----:B--2---:R-:W-:Y:S01]  /*7630*/  VIADD R5, R0, 0x1e ;  /* 0x0000001e00057836 */ /* 0x004fe20000000000 */
[-C--:B------:R-:W-:Y:S02]  /*7640*/  LEA.HI.X.SX32 R7, R10, R3.reuse, 0x1, P2 ;  /* 0x000000030a077211 */ /* 0x080fe400010f0eff */
[----:B---3--:R-:W-:Y:S01]  /*7650*/  ISETP.LT.AND P2, PT, R12, UR6, !P0 ;  /* 0x000000060c007c0c */ /* 0x008fe2000c741270 */
[----:B------:R-:W2:Y:S01]  /*7660*/  LDCU UR6, c[0x0][0x39c] ;  /* 0x00007380ff0677ac */ /* 0x000ea20008000800 */
[----:B------:R-:W-:Y:S01]  /*7670*/  VIADD R12, R0, 0x20 ;  /* 0x00000020000c7836 */ /* 0x000fe20000000000 */
[----:B------:R3:W-:Y:S01]  /*7680*/  @P3 STG.E.U16 desc[UR22][R6.64], R28 ;  /* 0x0000001c06003986 */ /* 0x0007e2000c101516 */
[----:B-1----:R-:W-:Y:S01]  /*7690*/  ISETP.LT.AND P3, PT, R9, UR7, !P0 ;  /* 0x0000000709007c0c */ /* 0x002fe2000c761270 */
[----:B------:R-:W1:Y:S01]  /*76a0*/  LDCU UR7, c[0x0][0x39c] ;  /* 0x00007380ff0777ac */ /* 0x000e620008000800 */
[C---:B------:R-:W-:Y:S01]  /*76b0*/  LEA.HI.X.SX32 R9, R11.reuse, R3, 0x1, P6 ;  /* 0x000000030b097211 */ /* 0x040fe200030f0eff */
[----:B------:R-:W-:Y:S01]  /*76c0*/  VIADD R11, R11, UR5 ;  /* 0x000000050b0b7c36 */ /* 0x000fe20008000000 */
[----:B------:R-:W-:-:S02]  /*76d0*/  F2FP.BF16.F32.PACK_AB R80, R81, R80 ;  /* 0x000000505150723e */ /* 0x000fc400000010ff */
[----:B------:R-:W-:Y:S01]  /*76e0*/  F2FP.BF16.F32.PACK_AB R82, R83, R82 ;  /* 0x000000525352723e */ /* 0x000fe200000010ff */
[C---:B------:R-:W-:Y:S01]  /*76f0*/  VIADD R10, R11.reuse, UR5 ;  /* 0x000000050b0a7c36 */ /* 0x040fe20008000000 */
[----:B------:R-:W-:Y:S02]  /*7700*/  LEA R4, P6, R11, R2, 0x1 ;  /* 0x000000020b047211 */ /* 0x000fe400078c08ff */
[----:B------:R-:W-:Y:S02]  /*7710*/  F2FP.BF16.F32.PACK_AB R84, R85, R84 ;  /* 0x000000545554723e */ /* 0x000fe400000010ff */
[----:B---3--:R-:W-:Y:S02]  /*7720*/  PRMT R7, R28, 0x7632, R7 ;  /* 0x000076321c077816 */ /* 0x008fe40000000007 */
[----:B------:R-:W-:Y:S02]  /*7730*/  F2FP.BF16.F32.PACK_AB R86, R87, R86 ;  /* 0x000000565756723e */ /* 0x000fe400000010ff */
[----:B------:R-:W-:Y:S01]  /*7740*/  F2FP.BF16.F32.PACK_AB R88, R89, R88 ;  /* 0x000000585958723e */ /* 0x000fe200000010ff */
[----:B------:R3:W-:Y:S01]  /*7750*/  @P1 STG.E.U16 desc[UR22][R8.64], R7 ;  /* 0x0000000708001986 */ /* 0x0007e2000c101516 */
[----:B0-----:R-:W-:Y:S01]  /*7760*/  ISETP.LT.AND P1, PT, R5, UR4, !P0 ;  /* 0x0000000405007c0c */ /* 0x001fe2000c721270 */
[----:B------:R-:W0:Y:S01]  /*7770*/  LDCU UR4, c[0x0][0x39c] ;  /* 0x00007380ff0477ac */ /* 0x000e220008000800 */
[----:B------:R-:W-:Y:S01]  /*7780*/  LEA.HI.X.SX32 R5, R11, R3, 0x1, P6 ;  /* 0x000000030b057211 */ /* 0x000fe200030f0eff */
[----:B------:R-:W-:Y:S01]  /*7790*/  VIADD R11, R0, 0x1f ;  /* 0x0000001f000b7836 */ /* 0x000fe20000000000 */
[----:B------:R-:W-:-:S02]  /*77a0*/  LEA R6, P6, R10, R2, 0x1 ;  /* 0x000000020a067211 */ /* 0x000fc400078c08ff */
[----:B------:R-:W-:Y:S01]  /*77b0*/  F2FP.BF16.F32.PACK_AB R90, R91, R90 ;  /* 0x0000005a5b5a723e */ /* 0x000fe200000010ff */
[----:B------:R4:W-:Y:S01]  /*77c0*/  @P5 STG.E.U16 desc[UR22][R4.64], R30 ;  /* 0x0000001e04005986 */ /* 0x0009e2000c101516 */
[----:B--2---:R-:W-:Y:S01]  /*77d0*/  ISETP.LT.AND P5, PT, R11, UR6, !P0 ;  /* 0x000000060b007c0c */ /* 0x004fe2000c7a1270 */
[----:B------:R-:W2:Y:S01]  /*77e0*/  LDCU UR6, c[0x0][0x39c] ;  /* 0x00007380ff0677ac */ /* 0x000ea20008000800 */
[----:B------:R-:W-:Y:S02]  /*77f0*/  F2FP.BF16.F32.PACK_AB R92, R93, R92 ;  /* 0x0000005c5d5c723e */ /* 0x000fe400000010ff */
[C---:B---3--:R-:W-:Y:S01]  /*7800*/  LEA.HI.X.SX32 R7, R10.reuse, R3, 0x1, P6 ;  /* 0x000000030a077211 */ /* 0x048fe200030f0eff */
[----:B------:R-:W-:Y:S01]  /*7810*/  VIADD R10, R10, UR5 ;  /* 0x000000050a0a7c36 */ /* 0x000fe20008000000 */
[----:B------:R-:W-:Y:S02]  /*7820*/  F2FP.BF16.F32.PACK_AB R94, R95, R94 ;  /* 0x0000005e5f5e723e */ /* 0x000fe400000010ff */
[----:B------:R-:W-:Y:S01]  /*7830*/  F2FP.BF16.F32.PACK_AB R96, R97, R96 ;  /* 0x000000606160723e */ /* 0x000fe200000010ff */
[----:B------:R-:W-:Y:S01]  /*7840*/  VIADD R11, R10, UR5 ;  /* 0x000000050a0b7c36 */ /* 0x000fe20008000000 */
[----:B------:R-:W-:-:S02]  /*7850*/  F2FP.BF16.F32.PACK_AB R98, R99, R98 ;  /* 0x000000626362723e */ /* 0x000fc400000010ff */
[----:B----4-:R-:W-:Y:S02]  /*7860*/  PRMT R5, R30, 0x7632, R5 ;  /* 0x000076321e057816 */ /* 0x010fe40000000005 */
[----:B0-----:R-:W-:Y:S01]  /*7870*/  ISETP.LT.AND P6, PT, R12, UR4, !P0 ;  /* 0x000000040c007c0c */ /* 0x001fe2000c7c1270 */
[----:B------:R-:W0:Y:S01]  /*7880*/  LDCU UR4, c[0x0][0x39c] ;  /* 0x00007380ff0477ac */ /* 0x000e220008000800 */
[----:B------:R-:W-:Y:S01]  /*7890*/  VIADD R12, R0, 0x26 ;  /* 0x00000026000c7836 */ /* 0x000fe20000000000 */
[----:B------:R3:W-:Y:S01]  /*78a0*/  @P4 STG.E.U16 desc[UR22][R6.64], R5 ;  /* 0x0000000506004986 */ /* 0x0007e2000c101516 */
[C---:B------:R-:W-:Y:S02]  /*78b0*/  LEA R8, P4, R10.reuse, R2, 0x1 ;  /* 0x000000020a087211 */ /* 0x040fe400078808ff */
[----:B------:R-:W-:Y:S02]  /*78c0*/  F2FP.BF16.F32.PACK_AB R100, R101, R100 ;  /* 0x000000646564723e */ /* 0x000fe400000010ff */
[----:B------:R-:W-:-:S02]  /*78d0*/  LEA.HI.X.SX32 R9, R10, R3, 0x1, P4 ;  /* 0x000000030a097211 */ /* 0x000fc400020f0eff */
[----:B------:R-:W-:Y:S02]  /*78e0*/  LEA R4, P4, R11, R2, 0x1 ;  /* 0x000000020b047211 */ /* 0x000fe400078808ff */
[----:B------:R-:W-:Y:S01]  /*78f0*/  F2FP.BF16.F32.PACK_AB R102, R103, R102 ;  /* 0x000000666766723e */ /* 0x000fe200000010ff */
[----:B------:R4:W-:Y:S01]  /*7900*/  @P2 STG.E.U16 desc[UR22][R8.64], R32 ;  /* 0x0000002008002986 */ /* 0x0009e2000c101516 */
[----:B------:R-:W-:Y:S01]  /*7910*/  F2FP.BF16.F32.PACK_AB R104, R105, R104 ;  /* 0x000000686968723e */ /* 0x000fe200000010ff */
[----:B---3--:R-:W-:Y:S01]  /*7920*/  VIADD R6, R0, 0x21 ;  /* 0x0000002100067836 */ /* 0x008fe20000000000 */
[C---:B------:R-:W-:Y:S01]  /*7930*/  LEA.HI.X.SX32 R5, R11.reuse, R3, 0x1, P4 ;  /* 0x000000030b057211 */ /* 0x040fe200020f0eff */
[----:B------:R-:W-:Y:S01]  /*7940*/  VIADD R11, R11, UR5 ;  /* 0x000000050b0b7c36 */ /* 0x000fe20008000000 */
[----:B------:R-:W-:Y:S02]  /*7950*/  PRMT R7, R32, 0x7632, R7 ;  /* 0x0000763220077816 */ /* 0x000fe40000000007 */
[----:B--2---:R-:W-:Y:S01]  /*7960*/  ISETP.LT.AND P2, PT, R6, UR6, !P0 ;  /* 0x0000000606007c0c */ /* 0x004fe2000c741270 */
[----:B------:R-:W2:Y:S01]  /*7970*/  LDCU UR6, c[0x0][0x39c] ;  /* 0x00007380ff0677ac */ /* 0x000ea20008000800 */
[C---:B------:R-:W-:Y:S01]  /*7980*/  VIADD R10, R11.reuse, UR5 ;  /* 0x000000050b0a7c36 */ /* 0x040fe20008000000 */
[----:B------:R3:W-:Y:S01]  /*7990*/  @P3 STG.E.U16 desc[UR22][R4.64], R7 ;  /* 0x0000000704003986 */ /* 0x0007e2000c101516 */
[----:B------:R-:W-:Y:S01]  /*79a0*/  LEA R6, P3, R11, R2, 0x1 ;  /* 0x000000020b067211 */ /* 0x000fe200078608ff */
[C---:B----4-:R-:W-:Y:S01]  /*79b0*/  VIADD R8, R0.reuse, 0x22 ;  /* 0x0000002200087836 */ /* 0x050fe20000000000 */
[----:B------:R-:W-:Y:S01]  /*79c0*/  F2FP.BF16.F32.PACK_AB R106, R107, R106 ;  /* 0x0000006a6b6a723e */ /* 0x000fe200000010ff */
[----:B------:R-:W-:Y:S01]  /*79d0*/  VIADD R9, R0, 0x23 ;  /* 0x0000002300097836 */ /* 0x000fe20000000000 */
[----:B------:R-:W-:-:S02]  /*79e0*/  F2FP.BF16.F32.PACK_AB R108, R109, R108 ;  /* 0x0000006c6d6c723e */ /* 0x000fc400000010ff */
[----:B------:R-:W-:Y:S02]  /*79f0*/  F2FP.BF16.F32.PACK_AB R110, R111, R110 ;  /* 0x0000006e6f6e723e */ /* 0x000fe400000010ff */
[----:B------:R-:W-:Y:S02]  /*7a00*/  F2FP.BF16.F32.PACK_AB R112, R113, R112 ;  /* 0x000000707170723e */ /* 0x000fe400000010ff */
[----:B------:R-:W-:Y:S01]  /*7a10*/  F2FP.BF16.F32.PACK_AB R114, R115, R114 ;  /* 0x000000727372723e */ /* 0x000fe200000010ff */
[----:B---3--:R-:W-:Y:S01]  /*7a20*/  VIADD R4, R0, 0x24 ;  /* 0x0000002400047836 */ /* 0x008fe20000000000 */
[-C--:B------:R-:W-:Y:S02]  /*7a30*/  LEA.HI.X.SX32 R7, R11, R3.reuse, 0x1, P3 ;  /* 0x000000030b077211 */ /* 0x080fe400018f0eff */
[----:B0-----:R-:W-:Y:S01]  /*7a40*/  ISETP.LT.AND P3, PT, R8, UR4, !P0 ;  /* 0x0000000408007c0c */ /* 0x001fe2000c761270 */
[----:B------:R-:W0:Y:S01]  /*7a50*/  LDCU UR4, c[0x0][0x39c] ;  /* 0x00007380ff0477ac */ /* 0x000e220008000800 */
[C---:B------:R-:W-:Y:S01]  /*7a60*/  LEA R8, P4, R10.reuse, R2, 0x1 ;  /* 0x000000020a087211 */ /* 0x040fe200078808ff */
[----:B------:R-:W-:Y:S01]  /*7a70*/  @P1 STG.E.U16 desc[UR22][R6.64], R34 ;  /* 0x0000002206001986 */ /* 0x000fe2000c101516 */
[----:B-1----:R-:W-:Y:S01]  /*7a80*/  ISETP.LT.AND P1, PT, R9, UR7, !P0 ;  /* 0x0000000709007c0c */ /* 0x002fe2000c721270 */
[----:B------:R-:W1:Y:S01]  /*7a90*/  LDCU UR7, c[0x0][0x39c] ;  /* 0x00007380ff0777ac */ /* 0x000e620008000800 */
[C---:B------:R-:W-:Y:S01]  /*7aa0*/  LEA.HI.X.SX32 R9, R10.reuse, R3, 0x1, P4 ;  /* 0x000000030a097211 */ /* 0x040fe200020f0eff */
[----:B------:R-:W-:Y:S01]  /*7ab0*/  VIADD R10, R10, UR5 ;  /* 0x000000050a0a7c36 */ /* 0x000fe20008000000 */
[----:B------:R-:W-:-:S02]  /*7ac0*/  PRMT R5, R34, 0x7632, R5 ;  /* 0x0000763222057816 */ /* 0x000fc40000000005 */
[----:B--2---:R-:W-:Y:S01]  /*7ad0*/  ISETP.LT.AND P4, PT, R4, UR6, !P0 ;  /* 0x0000000604007c0c */ /* 0x004fe2000c781270 */
[C---:B------:R-:W-:Y:S01]  /*7ae0*/  VIADD R11, R10.reuse, UR5 ;  /* 0x000000050a0b7c36 */ /* 0x040fe20008000000 */
[----:B------:R-:W2:Y:S01]  /*7af0*/  LDCU UR6, c[0x0][0x39c] ;  /* 0x00007380ff0677ac */ /* 0x000ea20008000800 */
[----:B------:R3:W-:Y:S01]  /*7b00*/  @P5 STG.E.U16 desc[UR22][R8.64], R5 ;  /* 0x0000000508005986 */ /* 0x0007e2000c101516 */
[----:B------:R-:W-:Y:S02]  /*7b10*/  LEA R4, P5, R10, R2, 0x1 ;  /* 0x000000020a047211 */ /* 0x000fe400078a08ff */
[----:B------:R-:W-:Y:S02]  /*7b20*/  F2FP.BF16.F32.PACK_AB R116, R117, R116 ;  /* 0x000000747574723e */ /* 0x000fe400000010ff */
[----:B------:R-:W-:Y:S02]  /*7b30*/  F2FP.BF16.F32.PACK_AB R118, R119, R118 ;  /* 0x000000767776723e */ /* 0x000fe400000010ff */
[----:B------:R-:W-:-:S02]  /*7b40*/  F2FP.BF16.F32.PACK_AB R120, R121, R120 ;  /* 0x000000787978723e */ /* 0x000fc400000010ff */
[----:B------:R-:W-:Y:S02]  /*7b50*/  F2FP.BF16.F32.PACK_AB R122, R123, R122 ;  /* 0x0000007a7b7a723e */ /* 0x000fe400000010ff */
[----:B------:R-:W-:Y:S02]  /*7b60*/  F2FP.BF16.F32.PACK_AB R124, R125, R124 ;  /* 0x0000007c7d7c723e */ /* 0x000fe400000010ff */
[-C--:B---3--:R-:W-:Y:S01]  /*7b70*/  LEA.HI.X.SX32 R5, R10, R3.reuse, 0x1, P5 ;  /* 0x000000030a057211 */ /* 0x088fe200028f0eff */
[----:B------:R-:W-:Y:S01]  /*7b80*/  VIADD R10, R0, 0x25 ;  /* 0x00000025000a7836 */ /* 0x000fe20000000000 */
[C---:B------:R-:W-:Y:S02]  /*7b90*/  LEA R6, P5, R11.reuse, R2, 0x1 ;  /* 0x000000020b067211 */ /* 0x040fe400078a08ff */
[----:B------:R-:W-:Y:S01]  /*7ba0*/  PRMT R9, R36, 0x7632, R9 ;  /* 0x0000763224097816 */ /* 0x000fe20000000009 */
[----:B------:R3:W-:Y:S01]  /*7bb0*/  @P6 STG.E.U16 desc[UR22][R4.64], R36 ;  /* 0x0000002404006986 */ /* 0x0007e2000c101516 */
        /* <DEDUP_REMOVED lines=8> */
[----:B------:R-:W-:-:S02]  /*7c40*/  F2FP.BF16.F32.PACK_AB R128, R129, R128 ;  /* 0x000000808180723e */ /* 0x000fc400000010ff */
[----:B------:R-:W-:Y:S01]  /*7c50*/  F2FP.BF16.F32.PACK_AB R130, R131, R130 ;  /* 0x000000828382723e */ /* 0x000fe200000010ff */
[----:B---3--:R-:W-:Y:S01]  /*7c60*/  VIADD R5, R0, 0x27 ;  /* 0x0000002700057836 */ /* 0x008fe20000000000 */
[----:B------:R-:W-:Y:S02]  /*7c70*/  LEA R4, P6, R10, R2, 0x1 ;  /* 0x000000020a047211 */ /* 0x000fe400078c08ff */
[-C--:B----4-:R-:W-:Y:S01]  /*7c80*/  LEA.HI.X.SX32 R9, R11, R3.reuse, 0x1, P2 ;  /* 0x000000030b097211 */ /* 0x090fe200010f0eff */
[----:B------:R-:W-:Y:S01]  /*7c90*/  VIADD R7, R0, 0x28 ;  /* 0x0000002800077836 */ /* 0x000fe20000000000 */
[----:B--2---:R-:W-:Y:S01]  /*7ca0*/  ISETP.LT.AND P2, PT, R12, UR6, !P0 ;  /* 0x000000060c007c0c */ /* 0x004fe2000c741270 */
[----:B------:R-:W2:Y:S01]  /*7cb0*/  LDCU UR6, c[0x0][0x39c] ;  /* 0x00007380ff0677ac */ /* 0x000ea20008000800 */
[----:B------:R-:W-:Y:S01]  /*7cc0*/  VIADD R12, R0, 0x2a ;  /* 0x0000002a000c7836 */ /* 0x000fe20000000000 */
[----:B------:R3:W-:Y:S01]  /*7cd0*/  @P3 STG.E.U16 desc[UR22][R8.64], R38 ;  /* 0x0000002608003986 */ /* 0x0007e2000c101516 */
[----:B-1----:R-:W-:Y:S01]  /*7ce0*/  ISETP.LT.AND P3, PT, R5, UR7, !P0 ;  /* 0x0000000705007c0c */ /* 0x002fe2000c761270 */
[----:B------:R-:W1:Y:S01]  /*7cf0*/  LDCU UR7, c[0x0][0x39c] ;  /* 0x00007380ff0777ac */ /* 0x000e620008000800 */
[C---:B------:R-:W-:Y:S01]  /*7d00*/  LEA.HI.X.SX32 R5, R10.reuse, R3, 0x1, P6 ;  /* 0x000000030a057211 */ /* 0x040fe200030f0eff */
[----:B------:R-:W-:-:S04]  /*7d10*/  VIADD R10, R10, UR5 ;  /* 0x000000050a0a7c36 */ /* 0x000fc80008000000 */
[C---:B------:R-:W-:Y:S01]  /*7d20*/  VIADD R11, R10.reuse, UR5 ;  /* 0x000000050a0b7c36 */ /* 0x040fe20008000000 */
[----:B------:R-:W-:Y:S02]  /*7d30*/  LEA R6, P6, R10, R2, 0x1 ;  /* 0x000000020a067211 */ /* 0x000fe400078c08ff */
[----:B---3--:R-:W-:-:S05]  /*7d40*/  PRMT R9, R38, 0x7632, R9 ;  /* 0x0000763226097816 */ /* 0x008fca0000000009 */
[----:B------:R3:W-:Y:S01]  /*7d50*/  @P1 STG.E.U16 desc[UR22][R4.64], R9 ;  /* 0x0000000904001986 */ /* 0x0007e2000c101516 */
[----:B0-----:R-:W-:Y:S01]  /*7d60*/  ISETP.LT.AND P1, PT, R7, UR4, !P0 ;  /* 0x0000000407007c0c */ /* 0x001fe2000c721270 */
[----:B------:R-:W0:Y:S01]  /*7d70*/  LDCU UR4, c[0x0][0x39c] ;  /* 0x00007380ff0477ac */ /* 0x000e220008000800 */
[----:B------:R-:W-:Y:S01]  /*7d80*/  LEA.HI.X.SX32 R7, R10, R3, 0x1, P6 ;  /* 0x000000030a077211 */ /* 0x000fe200030f0eff */
[----:B------:R-:W-:Y:S01]  /*7d90*/  VIADD R10, R0, 0x29 ;  /* 0x00000029000a7836 */ /* 0x000fe20000000000 */
[----:B------:R-:W-:-:S03]  /*7da0*/  LEA R8, P6, R11, R2, 0x1 ;  /* 0x000000020b087211 */ /* 0x000fc600078c08ff */
[----:B------:R-:W-:Y:S01]  /*7db0*/  @P4 STG.E.U16 desc[UR22][R6.64], R40 ;  /* 0x0000002806004986 */ /* 0x000fe2000c101516 */
[----:B--2---:R-:W-:Y:S01]  /*7dc0*/  ISETP.LT.AND P4, PT, R10, UR6, !P0 ;  /* 0x000000060a007c0c */ /* 0x004fe2000c781270 */
[----:B------:R-:W2:Y:S01]  /*7dd0*/  LDCU UR6, c[0x0][0x39c] ;  /* 0x00007380ff0677ac */ /* 0x000ea20008000800 */
[C---:B---3--:R-:W-:Y:S01]  /*7de0*/  LEA.HI.X.SX32 R9, R11.reuse, R3, 0x1, P6 ;  /* 0x000000030b097211 */ /* 0x048fe200030f0eff */
[----:B------:R-:W-:Y:S01]  /*7df0*/  VIADD R11, R11, UR5 ;  /* 0x000000050b0b7c36 */ /* 0x000fe20008000000 */
[----:B------:R-:W-:-:S03]  /*7e00*/  PRMT R5, R40, 0x7632, R5 ;  /* 0x0000763228057816 */ /* 0x000fc60000000005 */
[C---:B------:R-:W-:Y:S02]  /*7e10*/  VIADD R10, R11.reuse, UR5 ;  /* 0x000000050b0a7c36 */ /* 0x040fe40008000000 */
[----:B------:R3:W-:Y:S01]  /*7e20*/  @P5 STG.E.U16 desc[UR22][R8.64], R5 ;  /* 0x0000000508005986 */ /* 0x0007e2000c101516 */
[CC--:B------:R-:W-:Y:S02]  /*7e30*/  LEA R4, P5, R11.reuse, R2.reuse, 0x1 ;  /* 0x000000020b047211 */ /* 0x0c0fe400078a08ff */
[----:B0-----:R-:W-:Y:S01]  /*7e40*/  ISETP.LT.AND P6, PT, R12, UR4, !P0 ;  /* 0x000000040c007c0c */ /* 0x001fe2000c7c1270 */
[----:B------:R-:W0:Y:S01]  /*7e50*/  LDCU UR4, c[0x0][0x39c] ;  /* 0x00007380ff0477ac */ /* 0x000e220008000800 */
[C---:B------:R-:W-:Y:S01]  /*7e60*/  VIADD R12, R0.reuse, 0x30 ;  /* 0x00000030000c7836 */ /* 0x040fe20000000000 */
[----:B---3--:R-:W-:Y:S01]  /*7e70*/  LEA.HI.X.SX32 R5, R11, R3, 0x1, P5 ;  /* 0x000000030b057211 */ /* 0x008fe200028f0eff */
[----:B------:R-:W-:Y:S01]  /*7e80*/  VIADD R8, R0, 0x2b ;  /* 0x0000002b00087836 */ /* 0x000fe20000000000 */
[----:B------:R-:W-:-:S02]  /*7e90*/  LEA R6, P5, R10, R2, 0x1 ;  /* 0x000000020a067211 */ /* 0x000fc400078a08ff */
[----:B------:R-:W-:Y:S01]  /*7ea0*/  PRMT R9, R42, 0x7632, R9 ;  /* 0x000076322a097816 */ /* 0x000fe20000000009 */
[----:B------:R3:W-:Y:S01]  /*7eb0*/  @P2 STG.E.U16 desc[UR22][R4.64], R42 ;  /* 0x0000002a04002986 */ /* 0x0007e2000c101516 */
[C---:B------:R-:W-:Y:S01]  /*7ec0*/  LEA.HI.X.SX32 R7, R10.reuse, R3, 0x1, P5 ;  /* 0x000000030a077211 */ /* 0x040fe200028f0eff */
[----:B------:R-:W-:Y:S01]  /*7ed0*/  VIADD R10, R10, UR5 ;  /* 0x000000050a0a7c36 */ /* 0x000fe20008000000 */
[----:B--2---:R-:W-:Y:S01]  /*7ee0*/  ISETP.LT.AND P2, PT, R8, UR6, !P0 ;  /* 0x0000000608007c0c */ /* 0x004fe2000c741270 */
[----:B------:R-:W2:Y:S02]  /*7ef0*/  LDCU UR6, c[0x0][0x39c] ;  /* 0x00007380ff0677ac */ /* 0x000ea40008000800 */
[----:B------:R4:W-:Y:S01]  /*7f00*/  @P3 STG.E.U16 desc[UR22][R6.64], R9 ;  /* 0x0000000906003986 */ /* 0x0009e2000c101516 */
[C---:B------:R-:W-:Y:S01]  /*7f10*/  LEA R8, P3, R10.reuse, R2, 0x1 ;  /* 0x000000020a087211 */ /* 0x040fe200078608ff */
[----:B------:R-:W-:Y:S02]  /*7f20*/  VIADD R11, R10, UR5 ;  /* 0x000000050a0b7c36 */ /* 0x000fe40008000000 */
[----:B---3--:R-:W-:-:S02]  /*7f30*/  VIADD R4, R0, 0x2c ;  /* 0x0000002c00047836 */ /* 0x008fc40000000000 */
[----:B------:R-:W-:Y:S01]  /*7f40*/  VIADD R5, R0, 0x2d ;  /* 0x0000002d00057836 */ /* 0x000fe20000000000 */
[-C--:B----4-:R-:W-:Y:S01]  /*7f50*/  LEA.HI.X.SX32 R9, R10, R3.reuse, 0x1, P3 ;  /* 0x000000030a097211 */ /* 0x090fe200018f0eff */
[----:B------:R-:W-:Y:S01]  /*7f60*/  VIADD R6, R0, 0x2e ;  /* 0x0000002e00067836 */ /* 0x000fe20000000000 */
[----:B0-----:R-:W-:Y:S01]  /*7f70*/  ISETP.LT.AND P3, PT, R4, UR4, !P0 ;  /* 0x0000000404007c0c */ /* 0x001fe2000c761270 */
[----:B------:R-:W0:Y:S01]  /*7f80*/  LDCU UR4, c[0x0][0x39c] ;  /* 0x00007380ff0477ac */ /* 0x000e220008000800 */
[----:B------:R-:W-:Y:S01]  /*7f90*/  LEA R4, P5, R11, R2, 0x1 ;  /* 0x000000020b047211 */ /* 0x000fe200078a08ff */
        /* <DEDUP_REMOVED lines=10> */
[----:B------:R-:W-:-:S04]  /*8040*/  LEA R6, P4, R11, R2, 0x1 ;  /* 0x000000020b067211 */ /* 0x000fc800078808ff */
[-C--:B---3--:R-:W-:Y:S01]  /*8050*/  LEA.HI.X.SX32 R7, R11, R3.reuse, 0x1, P4 ;  /* 0x000000030b077211 */ /* 0x088fe200020f0eff */
[----:B------:R-:W-:Y:S01]  /*8060*/  VIADD R11, R0, 0x2f ;  /* 0x0000002f000b7836 */ /* 0x000fe20000000000 */
[-C--:B------:R-:W-:Y:S02]  /*8070*/  LEA R8, P4, R10, R2.reuse, 0x1 ;  /* 0x000000020a087211 */ /* 0x080fe400078808ff */
[----:B------:R-:W-:Y:S01]  /*8080*/  PRMT R5, R46, 0x7632, R5 ;  /* 0x000076322e057816 */ /* 0x000fe20000000005 */
[----:B------:R3:W-:Y:S01]  /*8090*/  @P6 STG.E.U16 desc[UR22][R6.64], R46 ;  /* 0x0000002e06006986 */ /* 0x0007e2000c101516 */
[C---:B------:R-:W-:Y:S01]  /*80a0*/  LEA.HI.X.SX32 R9, R10.reuse, R3, 0x1, P4 ;  /* 0x000000030a097211 */ /* 0x040fe200020f0eff */
[----:B------:R-:W-:Y:S01]  /*80b0*/  VIADD R10, R10, UR5 ;  /* 0x000000050a0a7c36 */ /* 0x000fe20008000000 */
[----:B0-----:R-:W-:Y:S01]  /*80c0*/  ISETP.LT.AND P4, PT, R11, UR4, !P0 ;  /* 0x000000040b007c0c */ /* 0x001fe2000c781270 */
[----:B------:R-:W0:Y:S02]  /*80d0*/  LDCU UR4, c[0x0][0x39c] ;  /* 0x00007380ff0477ac */ /* 0x000e240008000800 */
[----:B------:R4:W-:Y:S01]  /*80e0*/  @P2 STG.E.U16 desc[UR22][R8.64], R5 ;  /* 0x0000000508002986 */ /* 0x0009e2000c101516 */
[C---:B------:R-:W-:Y:S01]  /*80f0*/  LEA R4, P2, R10.reuse, R2, 0x1 ;  /* 0x000000020a047211 */ /* 0x040fe200078408ff */
[----:B------:R-:W-:-:S02]  /*8100*/  VIADD R11, R10, UR5 ;  /* 0x000000050a0b7c36 */ /* 0x000fc40008000000 */
[----:B---3--:R-:W-:-:S03]  /*8110*/  VIADD R7, R0, 0x31 ;  /* 0x0000003100077836 */ /* 0x008fc60000000000 */
        /* <DEDUP_REMOVED lines=28> */
[-C--:B------:R-:W-:Y:S02]  /*82e0*/  LEA R6, P4, R10, R2.reuse, 0x1 ;  /* 0x000000020a067211 */ /* 0x080fe400078808ff */
[----:B0-----:R-:W-:Y:S01]  /*82f0*/  ISETP.LT.AND P6, PT, R12, UR4, !P0 ;  /* 0x000000040c007c0c */ /* 0x001fe2000c7c1270 */
[----:B------:R-:W0:Y:S01]  /*8300*/  LDCU UR4, c[0x0][0x39c] ;  /* 0x00007380ff0477ac */ /* 0x000e220008000800 */
[----:B------:R-:W-:Y:S01]  /*8310*/  VIADD R12, R0, 0x3a ;  /* 0x0000003a000c7836 */ /* 0x000fe20000000000 */
        /* <DEDUP_REMOVED lines=13> */
[C---:B------:R-:W-:Y:S01]  /*83f0*/  VIADD R7, R0.reuse, 0x37 ;  /* 0x0000003700077836 */ /* 0x040fe20000000000 */
[-C--:B----4-:R-:W-:Y:S01]  /*8400*/  LEA.HI.X.SX32 R5, R11, R3.reuse, 0x1, P3 ;  /* 0x000000030b057211 */ /* 0x090fe200018f0eff */
[----:B------:R-:W-:Y:S01]  /*8410*/  VIADD R8, R0, 0x38 ;  /* 0x0000003800087836 */ /* 0x000fe20000000000 */
[----:B0-----:R-:W-:Y:S01]  /*8420*/  ISETP.LT.AND P3, PT, R6, UR4, !P0 ;  /* 0x0000000406007c0c */ /* 0x001fe2000c761270 */
[----:B------:R-:W0:Y:S01]  /*8430*/  LDCU UR4, c[0x0][0x39c] ;  /* 0x00007380ff0477ac */ /* 0x000e220008000800 */
[C---:B------:R-:W-:Y:S01]  /*8440*/  LEA R6, P4, R10.reuse, R2, 0x1 ;  /* 0x000000020a067211 */ /* 0x040fe200078808ff */
[----:B------:R3:W-:Y:S01]  /*8450*/  @P1 STG.E.U16 desc[UR22][R4.64], R54 ;  /* 0x0000003604001986 */ /* 0x0007e2000c101516 */
[----:B-1----:R-:W-:Y:S01]  /*8460*/  ISETP.LT.AND P1, PT, R7, UR7, !P0 ;  /* 0x0000000707007c0c */ /* 0x002fe2000c721270 */
[----:B------:R-:W1:Y:S01]  /*8470*/  LDCU UR7, c[0x0][0x39c] ;  /* 0x00007380ff0777ac */ /* 0x000e620008000800 */
[C---:B------:R-:W-:Y:S01]  /*8480*/  LEA.HI.X.SX32 R7, R10.reuse, R3, 0x1, P4 ;  /* 0x000000030a077211 */ /* 0x040fe200020f0eff */
[----:B------:R-:W-:Y:S01]  /*8490*/  VIADD R10, R10, UR5 ;  /* 0x000000050a0a7c36 */ /* 0x000fe20008000000 */
[----:B--2---:R-:W-:Y:S01]  /*84a0*/  ISETP.LT.AND P4, PT, R8, UR6, !P0 ;  /* 0x0000000608007c0c */ /* 0x004fe2000c781270 */
[----:B------:R-:W2:Y:S02]  /*84b0*/  LDCU UR6, c[0x0][0x39c] ;  /* 0x00007380ff0677ac */ /* 0x000ea40008000800 */
[----:B------:R-:W-:Y:S01]  /*84c0*/  VIADD R11, R10, UR5 ;  /* 0x000000050a0b7c36 */ /* 0x000fe20008000000 */
[----:B---3--:R-:W-:-:S05]  /*84d0*/  PRMT R5, R54, 0x7632, R5 ;  /* 0x0000763236057816 */ /* 0x008fca0000000005 */
[----:B------:R3:W-:Y:S01]  /*84e0*/  @P5 STG.E.U16 desc[UR22][R6.64], R5 ;  /* 0x0000000506005986 */ /* 0x0007e2000c101516 */
[----:B------:R-:W-:-:S04]  /*84f0*/  LEA R8, P5, R10, R2, 0x1 ;  /* 0x000000020a087211 */ /* 0x000fc800078a08ff */
[----:B------:R-:W-:Y:S01]  /*8500*/  LEA.HI.X.SX32 R9, R10, R3, 0x1, P5 ;  /* 0x000000030a097211 */ /* 0x000fe200028f0eff */
[----:B------:R-:W-:Y:S01]  /*8510*/  VIADD R10, R0, 0x39 ;  /* 0x00000039000a7836 */ /* 0x000fe20000000000 */
[----:B------:R-:W-:-:S03]  /*8520*/  LEA R4, P5, R11, R2, 0x1 ;  /* 0x000000020b047211 */ /* 0x000fc600078a08ff */
[----:B------:R4:W-:Y:S01]  /*8530*/  @P6 STG.E.U16 desc[UR22][R8.64], R56 ;  /* 0x0000003808006986 */ /* 0x0009e2000c101516 */
[----:B---3--:R-:W-:Y:S02]  /*8540*/  PRMT R7, R56, 0x7632, R7 ;  /* 0x0000763238077816 */ /* 0x008fe40000000007 */
[C---:B------:R-:W-:Y:S01]  /*8550*/  LEA.HI.X.SX32 R5, R11.reuse, R3, 0x1, P5 ;  /* 0x000000030b057211 */ /* 0x040fe200028f0eff */
[----:B------:R-:W-:Y:S01]  /*8560*/  VIADD R11, R11, UR5 ;  /* 0x000000050b0b7c36 */ /* 0x000fe20008000000 */
[----:B0-----:R-:W-:Y:S01]  /*8570*/  ISETP.LT.AND P5, PT, R10, UR4, !P0 ;  /* 0x000000040a007c0c */ /* 0x001fe2000c7a1270 */
[----:B------:R-:W0:Y:S02]  /*8580*/  LDCU UR4, c[0x0][0x39c] ;  /* 0x00007380ff0477ac */ /* 0x000e240008000800 */
[----:B------:R3:W-:Y:S01]  /*8590*/  @P2 STG.E.U16 desc[UR22][R4.64], R7 ;  /* 0x0000000704002986 */ /* 0x0007e2000c101516 */
[C---:B------:R-:W-:Y:S01]  /*85a0*/  LEA R6, P2, R11.reuse, R2, 0x1 ;  /* 0x000000020b067211 */ /* 0x040fe200078408ff */
[----:B------:R-:W-:-:S02]  /*85b0*/  VIADD R10, R11, UR5 ;  /* 0x000000050b0a7c36 */ /* 0x000fc40008000000 */
[----:B----4-:R-:W-:-:S03]  /*85c0*/  VIADD R9, R0, 0x3b ;  /* 0x0000003b00097836 */ /* 0x010fc60000000000 */
[----:B------:R-:W-:Y:S02]  /*85d0*/  LEA R8, P6, R10, R2, 0x1 ;  /* 0x000000020a087211 */ /* 0x000fe400078c08ff */
[-C--:B---3--:R-:W-:Y:S01]  /*85e0*/  LEA.HI.X.SX32 R7, R11, R3.reuse, 0x1, P2 ;  /* 0x000000030b077211 */ /* 0x088fe200010f0eff */
        /* <DEDUP_REMOVED lines=18> */
[----:B------:R4:W-:Y:S01]  /*8710*/  @P4 STG.E.U16 desc[UR22][R4.64], R60 ;  /* 0x0000003c04004986 */ /* 0x0009e2000c101516 */
[----:B--2---:R-:W-:Y:S01]  /*8720*/  ISETP.LT.AND P4, PT, R10, UR6, !P0 ;  /* 0x000000060a007c0c */ /* 0x004fe2000c781270 */
[----:B------:R-:W2:Y:S01]  /*8730*/  LDCU UR6, c[0x0][0x39c] ;  /* 0x00007380ff0677ac */ /* 0x000ea20008000800 */
[C---:B---3--:R-:W-:Y:S01]  /*8740*/  LEA.HI.X.SX32 R7, R11.reuse, R3, 0x1, P6 ;  /* 0x000000030b077211 */ /* 0x048fe200030f0eff */
[----:B------:R-:W-:-:S04]  /*8750*/  VIADD R11, R11, UR5 ;  /* 0x000000050b0b7c36 */ /* 0x000fc80008000000 */
[C---:B------:R-:W-:Y:S01]  /*8760*/  VIADD R10, R11.reuse, UR5 ;  /* 0x000000050b0a7c36 */ /* 0x040fe20008000000 */
[----:B----4-:R-:W-:Y:S02]  /*8770*/  PRMT R5, R60, 0x7632, R5 ;  /* 0x000076323c057816 */ /* 0x010fe40000000005 */
[----:B0-----:R-:W-:Y:S01]  /*8780*/  ISETP.LT.AND P6, PT, R12, UR4, !P0 ;  /* 0x000000040c007c0c */ /* 0x001fe2000c7c1270 */
[----:B------:R-:W0:Y:S01]  /*8790*/  LDCU UR4, c[0x0][0x39c] ;  /* 0x00007380ff0477ac */ /* 0x000e220008000800 */
[----:B------:R-:W-:Y:S01]  /*87a0*/  VIADD R12, R0, 0x44 ;  /* 0x00000044000c7836 */ /* 0x000fe20000000000 */
[----:B------:R3:W-:Y:S01]  /*87b0*/  @P5 STG.E.U16 desc[UR22][R6.64], R5 ;  /* 0x0000000506005986 */ /* 0x0007e2000c101516 */
[----:B------:R-:W-:-:S04]  /*87c0*/  LEA R8, P5, R11, R2, 0x1 ;  /* 0x000000020b087211 */ /* 0x000fc800078a08ff */
[----:B------:R-:W-:Y:S02]  /*87d0*/  LEA.HI.X.SX32 R9, R11, R3, 0x1, P5 ;  /* 0x000000030b097211 */ /* 0x000fe400028f0eff */
[----:B------:R-:W-:-:S03]  /*87e0*/  LEA R4, P5, R10, R2, 0x1 ;  /* 0x000000020a047211 */ /* 0x000fc600078a08ff */
[----:B------:R4:W-:Y:S01]  /*87f0*/  @P2 STG.E.U16 desc[UR22][R8.64], R62 ;  /* 0x0000003e08002986 */ /* 0x0009e2000c101516 */
        /* <DEDUP_REMOVED lines=9> */
[----:B----4-:R-:W-:-:S02]  /*8890*/  VIADD R8, R0, 0x40 ;  /* 0x0000004000087836 */ /* 0x010fc40000000000 */
[----:B------:R-:W-:Y:S01]  /*88a0*/  VIADD R9, R0, 0x41 ;  /* 0x0000004100097836 */ /* 0x000fe20000000000 */
[-C--:B---3--:R-:W-:Y:S01]  /*88b0*/  LEA.HI.X.SX32 R7, R10, R3.reuse, 0x1, P3 ;  /* 0x000000030a077211 */ /* 0x088fe200018f0eff */
        /* <DEDUP_REMOVED lines=92> */
[CC--:B------:R-:W-:Y:S02]  /*8e80*/  LEA R8, P5, R11.reuse, R2.reuse, 0x1 ;  /* 0x000000020b087211 */ /* 0x0c0fe400078a08ff */
        /* <DEDUP_REMOVED lines=110> */
[----:B------:R-:W-:Y:S01]  /*9570*/  VIADD R11, R10, UR5 ;  /* 0x000000050a0b7c36 */ /* 0x000fe20008000000 */
        /* <DEDUP_REMOVED lines=19> */
[C---:B------:R-:W-:Y:S01]  /*96b0*/  VIADD R9, R0.reuse, 0x5f ;  /* 0x0000005f00097836 */ /* 0x040fe20000000000 */
[-C--:B---3--:R-:W-:Y:S01]  /*96c0*/  LEA.HI.X.SX32 R7, R11, R3.reuse, 0x1, P3 ;  /* 0x000000030b077211 */ /* 0x088fe200018f0eff */
        /* <DEDUP_REMOVED lines=73> */
[----:B------:R-:W-:-:S03]  /*9b60*/  VIADD R5, R0, 0x69 ;  /* 0x0000006900057836 */ /* 0x000fc60000000000 */
[----:B0-----:R-:W-:Y:S01]  /*9b70*/  ISETP.LT.AND P5, PT, R4, UR4, !P0 ;  /* 0x0000000404007c0c */ /* 0x001fe2000c7a1270 */
[----:B----4-:R-:W-:Y:S01]  /*9b80*/  VIADD R6, R0, 0x6a ;  /* 0x0000006a00067836 */ /* 0x010fe20000000000 */
[-C--:B------:R-:W-:Y:S01]  /*9b90*/  LEA.HI.X.SX32 R9, R10, R3.reuse, 0x1, P3 ;  /* 0x000000030a097211 */ /* 0x080fe200018f0eff */
[----:B------:R-:W0:Y:S01]  /*9ba0*/  LDCU UR4, c[0x0][0x39c] ;  /* 0x00007380ff0477ac */ /* 0x000e220008000800 */
[-C--:B------:R-:W-:Y:S02]  /*9bb0*/  LEA R4, P3, R11, R2.reuse, 0x1 ;  /* 0x000000020b047211 */ /* 0x080fe400078608ff */
[----:B------:R-:W-:Y:S01]  /*9bc0*/  PRMT R7, R104, 0x7632, R7 ;  /* 0x0000763268077816 */ /* 0x000fe20000000007 */
[----:B------:R-:W-:Y:S01]  /*9bd0*/  @P1 STG.E.U16 desc[UR22][R8.64], R104 ;  /* 0x0000006808001986 */ /* 0x000fe2000c101516 */
[----:B-1----:R-:W-:Y:S01]  /*9be0*/  ISETP.LT.AND P1, PT, R5, UR7, !P0 ;  /* 0x0000000705007c0c */ /* 0x002fe2000c721270 */
[----:B------:R-:W1:Y:S01]  /*9bf0*/  LDCU UR7, c[0x0][0x39c] ;  /* 0x00007380ff0777ac */ /* 0x000e620008000800 */
[C---:B------:R-:W-:Y:S01]  /*9c00*/  LEA.HI.X.SX32 R5, R11.reuse, R3, 0x1, P3 ;  /* 0x000000030b057211 */ /* 0x040fe200018f0eff */
[----:B------:R-:W-:Y:S01]  /*9c10*/  VIADD R11, R11, UR5 ;  /* 0x000000050b0b7c36 */ /* 0x000fe20008000000 */
[----:B--2---:R-:W-:Y:S01]  /*9c20*/  ISETP.LT.AND P3, PT, R6, UR6, !P0 ;  /* 0x0000000606007c0c */ /* 0x004fe2000c761270 */
[----:B------:R-:W2:Y:S02]  /*9c30*/  LDCU UR6, c[0x0][0x39c] ;  /* 0x00007380ff0677ac */ /* 0x000ea40008000800 */
[----:B------:R3:W-:Y:S01]  /*9c40*/  @P4 STG.E.U16 desc[UR22][R4.64], R7 ;  /* 0x0000000704004986 */ /* 0x0007e2000c101516 */
[C---:B------:R-:W-:Y:S01]  /*9c50*/  LEA R6, P4, R11.reuse, R2, 0x1 ;  /* 0x000000020b067211 */ /* 0x040fe200078808ff */
[----:B------:R-:W-:-:S03]  /*9c60*/  VIADD R10, R11, UR5 ;  /* 0x000000050b0a7c36 */ /* 0x000fc60008000000 */
        /* <DEDUP_REMOVED lines=42> */
[----:B----4-:R-:W-:-:S04]  /*9f10*/  LEA R8, P6, R11, R2, 0x1 ;  /* 0x000000020b087211 */ /* 0x010fc800078c08ff */
[CC--:B------:R-:W-:Y:S01]  /*9f20*/  LEA.HI.X.SX32 R9, R11.reuse, R3.reuse, 0x1, P6 ;  /* 0x000000030b097211 */ /* 0x0c0fe200030f0eff */
[----:B------:R-:W-:Y:S01]  /*9f30*/  VIADD R11, R11, UR5 ;  /* 0x000000050b0b7c36 */ /* 0x000fe20008000000 */
[----:B---3--:R-:W-:Y:S01]  /*9f40*/  LEA.HI.X.SX32 R7, R10, R3, 0x1, P4 ;  /* 0x000000030a077211 */ /* 0x008fe200020f0eff */
[----:B------:R-:W-:Y:S01]  /*9f50*/  VIADD R4, R0, 0x71 ;  /* 0x0000007100047836 */ /* 0x000fe20000000000 */
[----:B0-----:R-:W-:Y:S01]  /*9f60*/  ISETP.LT.AND P4, PT, R12, UR4, !P0 ;  /* 0x000000040c007c0c */ /* 0x001fe2000c781270 */
[----:B------:R-:W0:Y:S01]  /*9f70*/  LDCU UR4, c[0x0][0x39c] ;  /* 0x00007380ff0477ac */ /* 0x000e220008000800 */
[----:B------:R-:W-:Y:S01]  /*9f80*/  PRMT R5, R112, 0x7632, R5 ;  /* 0x0000763270057816 */ /* 0x000fe20000000005 */
[----:B------:R3:W-:Y:S01]  /*9f90*/  @P2 STG.E.U16 desc[UR22][R6.64], R112 ;  /* 0x0000007006002986 */ /* 0x0007e2000c101516 */
[----:B--2---:R-:W-:Y:S01]  /*9fa0*/  ISETP.LT.AND P2, PT, R4, UR6, !P0 ;  /* 0x0000000604007c0c */ /* 0x004fe2000c741270 */
[----:B------:R-:W2:Y:S01]  /*9fb0*/  LDCU UR6, c[0x0][0x39c] ;  /* 0x00007380ff0677ac */ /* 0x000ea20008000800 */
[C---:B------:R-:W-:Y:S01]  /*9fc0*/  VIADD R10, R11.reuse, UR5 ;  /* 0x000000050b0a7c36 */ /* 0x040fe20008000000 */
[----:B------:R4:W-:Y:S01]  /*9fd0*/  @P5 STG.E.U16 desc[UR22][R8.64], R5 ;  /* 0x0000000508005986 */ /* 0x0009e2000c101516 */
[----:B------:R-:W-:Y:S01]  /*9fe0*/  LEA R4, P5, R11, R2, 0x1 ;  /* 0x000000020b047211 */ /* 0x000fe200078a08ff */
[----:B------:R-:W-:-:S02]  /*9ff0*/  VIADD R12, R0, 0x76 ;  /* 0x00000076000c7836 */ /* 0x000fc40000000000 */
[C---:B---3--:R-:W-:Y:S02]  /*a000*/  VIADD R6, R0.reuse, 0x72 ;  /* 0x0000007200067836 */ /* 0x048fe40000000000 */
        /* <DEDUP_REMOVED lines=21> */
[----:B0-----:R-:W-:Y:S01]  /*a160*/  ISETP.LT.AND P4, PT, R10, UR4, !P0 ;  /* 0x000000040a007c0c */ /* 0x001fe2000c781270 */
[----:B------:R-:W0:Y:S01]  /*a170*/  LDCU UR4, c[0x0][0x39c] ;  /* 0x00007380ff0477ac */ /* 0x000e220008000800 */
[----:B---3--:R-:W-:Y:S02]  /*a180*/  PRMT R7, R116, 0x7632, R7 ;  /* 0x0000763274077816 */ /* 0x008fe40000000007 */
[C---:B------:R-:W-:Y:S01]  /*a190*/  LEA.HI.X.SX32 R5, R11.reuse, R3, 0x1, P3 ;  /* 0x000000030b057211 */ /* 0x040fe200018f0eff */
[----:B------:R-:W-:Y:S01]  /*a1a0*/  VIADD R11, R11, UR5 ;  /* 0x000000050b0b7c36 */ /* 0x000fe20008000000 */
[----:B--2---:R-:W-:Y:S01]  /*a1b0*/  ISETP.LT.AND P3, PT, R12, UR6, !P0 ;  /* 0x000000060c007c0c */ /* 0x004fe2000c761270 */
[----:B------:R-:W2:Y:S01]  /*a1c0*/  LDCU UR6, c[0x0][0x39c] ;  /* 0x00007380ff0677ac */ /* 0x000ea20008000800 */
[----:B------:R-:W-:Y:S01]  /*a1d0*/  VIADD R12, R0, 0x7d ;  /* 0x0000007d000c7836 */ /* 0x000fe20000000000 */
[----:B------:R3:W-:Y:S01]  /*a1e0*/  @P2 STG.E.U16 desc[UR22][R4.64], R7 ;  /* 0x0000000704002986 */ /* 0x0007e2000c101516 */
[C---:B------:R-:W-:Y:S01]  /*a1f0*/  LEA R6, P2, R11.reuse, R2, 0x1 ;  /* 0x000000020b067211 */ /* 0x040fe200078408ff */
[----:B------:R-:W-:-:S02]  /*a200*/  VIADD R10, R11, UR5 ;  /* 0x000000050b0a7c36 */ /* 0x000fc40008000000 */
[C---:B----4-:R-:W-:Y:S01]  /*a210*/  VIADD R9, R0.reuse, 0x77 ;  /* 0x0000007700097836 */ /* 0x050fe20000000000 */
[-C--:B---3--:R-:W-:Y:S01]  /*a220*/  LEA.HI.X.SX32 R7, R11, R3.reuse, 0x1, P2 ;  /* 0x000000030b077211 */ /* 0x088fe200010f0eff */
[----:B------:R-:W-:Y:S01]  /*a230*/  VIADD R4, R0, 0x78 ;  /* 0x0000007800047836 */ /* 0x000fe20000000000 */
[-C--:B------:R-:W-:Y:S02]  /*a240*/  LEA R8, P2, R10, R2.reuse, 0x1 ;  /* 0x000000020a087211 */ /* 0x080fe400078408ff */
[----:B------:R-:W-:Y:S01]  /*a250*/  PRMT R5, R118, 0x7632, R5 ;  /* 0x0000763276057816 */ /* 0x000fe20000000005 */
[----:B------:R-:W-:Y:S01]  /*a260*/  @P6 STG.E.U16 desc[UR22][R6.64], R118 ;  /* 0x0000007606006986 */ /* 0x000fe2000c101516 */
[----:B-1----:R-:W-:Y:S01]  /*a270*/  ISETP.LT.AND P6, PT, R9, UR7, !P0 ;  /* 0x0000000709007c0c */ /* 0x002fe2000c7c1270 */
[----:B------:R-:W1:Y:S01]  /*a280*/  LDCU UR7, c[0x0][0x39c] ;  /* 0x00007380ff0777ac */ /* 0x000e620008000800 */
[C---:B------:R-:W-:Y:S01]  /*a290*/  LEA.HI.X.SX32 R9, R10.reuse, R3, 0x1, P2 ;  /* 0x000000030a097211 */ /* 0x040fe200010f0eff */
[----:B------:R-:W-:Y:S01]  /*a2a0*/  VIADD R10, R10, UR5 ;  /* 0x000000050a0a7c36 */ /* 0x000fe20008000000 */
[----:B0-----:R-:W-:Y:S01]  /*a2b0*/  ISETP.LT.AND P2, PT, R4, UR4, !P0 ;  /* 0x0000000404007c0c */ /* 0x001fe2000c741270 */
[----:B------:R-:W0:Y:S02]  /*a2c0*/  LDCU UR4, c[0x0][0x39c] ;  /* 0x00007380ff0477ac */ /* 0x000e240008000800 */
[----:B------:R3:W-:Y:S01]  /*a2d0*/  @P1 STG.E.U16 desc[UR22][R8.64], R5 ;  /* 0x0000000508001986 */ /* 0x0007e2000c101516 */
[C---:B------:R-:W-:Y:S01]  /*a2e0*/  LEA R4, P1, R10.reuse, R2, 0x1 ;  /* 0x000000020a047211 */ /* 0x040fe200078208ff */
[----:B------:R-:W-:-:S03]  /*a2f0*/  VIADD R11, R10, UR5 ;  /* 0x000000050a0b7c36 */ /* 0x000fc60008000000 */
[-C--:B---3--:R-:W-:Y:S01]  /*a300*/  LEA.HI.X.SX32 R5, R10, R3.reuse, 0x1, P1 ;  /* 0x000000030a057211 */ /* 0x088fe200008f0eff */
[C---:B------:R-:W-:Y:S01]  /*a310*/  VIADD R10, R0.reuse, 0x79 ;  /* 0x00000079000a7836 */ /* 0x040fe20000000000 */
[C---:B------:R-:W-:Y:S01]  /*a320*/  LEA R6, P1, R11.reuse, R2, 0x1 ;  /* 0x000000020b067211 */ /* 0x040fe200078208ff */
[----:B------:R-:W-:Y:S02]  /*a330*/  VIADD R9, R0, 0x7a ;  /* 0x0000007a00097836 */ /* 0x000fe40000000000 */
[----:B------:R3:W-:Y:S01]  /*a340*/  @P5 STG.E.U16 desc[UR22][R4.64], R120 ;  /* 0x0000007804005986 */ /* 0x0007e2000c101516 */
[C---:B------:R-:W-:Y:S01]  /*a350*/  LEA.HI.X.SX32 R7, R11.reuse, R3, 0x1, P1 ;  /* 0x000000030b077211 */ /* 0x040fe200008f0eff */
[----:B------:R-:W-:Y:S01]  /*a360*/  VIADD R11, R11, UR5 ;  /* 0x000000050b0b7c36 */ /* 0x000fe20008000000 */
[----:B--2---:R-:W-:Y:S01]  /*a370*/  ISETP.LT.AND P1, PT, R10, UR6, !P0 ;  /* 0x000000060a007c0c */ /* 0x004fe2000c721270 */
[----:B------:R-:W-:Y:S01]  /*a380*/  VIADD R10, R0, 0x7b ;  /* 0x0000007b000a7836 */ /* 0x000fe20000000000 */
[----:B0-----:R-:W-:Y:S01]  /*a390*/  ISETP.LT.AND P5, PT, R9, UR4, !P0 ;  /* 0x0000000409007c0c */ /* 0x001fe2000c7a1270 */
[----:B------:R-:W0:Y:S01]  /*a3a0*/  LDCU UR4, c[0x0][0x39c] ;  /* 0x00007380ff0477ac */ /* 0x000e220008000800 */
[----:B------:R-:W2:Y:S01]  /*a3b0*/  LDCU UR6, c[0x0][0x39c] ;  /* 0x00007380ff0677ac */ /* 0x000ea20008000800 */
[----:B---3--:R-:W-:-:S05]  /*a3c0*/  PRMT R5, R120, 0x7632, R5 ;  /* 0x0000763278057816 */ /* 0x008fca0000000005 */
[----:B------:R3:W-:Y:S01]  /*a3d0*/  @P4 STG.E.U16 desc[UR22][R6.64], R5 ;  /* 0x0000000506004986 */ /* 0x0007e2000c101516 */
[----:B------:R-:W-:-:S04]  /*a3e0*/  LEA R8, P4, R11, R2, 0x1 ;  /* 0x000000020b087211 */ /* 0x000fc800078808ff */
[C---:B------:R-:W-:Y:S01]  /*a3f0*/  LEA.HI.X.SX32 R9, R11.reuse, R3, 0x1, P4 ;  /* 0x000000030b097211 */ /* 0x040fe200020f0eff */
[----:B------:R-:W-:Y:S01]  /*a400*/  VIADD R11, R11, UR5 ;  /* 0x000000050b0b7c36 */ /* 0x000fe20008000000 */
[----:B-1----:R-:W-:-:S03]  /*a410*/  ISETP.LT.AND P4, PT, R10, UR7, !P0 ;  /* 0x000000070a007c0c */ /* 0x002fc6000c781270 */
[----:B------:R1:W-:Y:S01]  /*a420*/  @P3 STG.E.U16 desc[UR22][R8.64], R122 ;  /* 0x0000007a08003986 */ /* 0x0003e2000c101516 */
[C---:B------:R-:W-:Y:S01]  /*a430*/  LEA R4, P3, R11.reuse, R2, 0x1 ;  /* 0x000000020b047211 */ /* 0x040fe200078608ff */
[----:B------:R-:W-:-:S03]  /*a440*/  VIADD R10, R11, UR5 ;  /* 0x000000050b0a7c36 */ /* 0x000fc60008000000 */
[----:B---3--:R-:W-:Y:S01]  /*a450*/  LEA.HI.X.SX32 R5, R11, R3, 0x1, P3 ;  /* 0x000000030b057211 */ /* 0x008fe200018f0eff */
[----:B------:R-:W-:Y:S01]  /*a460*/  VIADD R11, R0, 0x7c ;  /* 0x0000007c000b7836 */ /* 0x000fe20000000000 */
[----:B------:R-:W-:Y:S01]  /*a470*/  LEA R6, P3, R10, R2, 0x1 ;  /* 0x000000020a067211 */ /* 0x000fe200078608ff */
[----:B------:R-:W-:-:S03]  /*a480*/  VIADD R0, R0, 0x7f ;  /* 0x0000007f00007836 */ /* 0x000fc60000000000 */
[C---:B------:R-:W-:Y:S01]  /*a490*/  LEA.HI.X.SX32 R7, R10.reuse, R3, 0x1, P3 ;  /* 0x000000030a077211 */ /* 0x040fe200018f0eff */
[----:B------:R-:W-:Y:S01]  /*a4a0*/  VIADD R10, R10, UR5 ;  /* 0x000000050a0a7c36 */ /* 0x000fe20008000000 */
[----:B-1----:R-:W-:Y:S02]  /*a4b0*/  PRMT R9, R122, 0x7632, R9 ;  /* 0x000076327a097816 */ /* 0x002fe40000000009 */
[----:B0-----:R-:W-:Y:S01]  /*a4c0*/  ISETP.LT.AND P3, PT, R11, UR4, !P0 ;  /* 0x000000040b007c0c */ /* 0x001fe2000c761270 */
[C---:B------:R-:W-:Y:S01]  /*a4d0*/  VIADD R11, R10.reuse, UR5 ;  /* 0x000000050a0b7c36 */ /* 0x040fe20008000000 */
[----:B------:R-:W0:Y:S01]  /*a4e0*/  LDCU UR4, c[0x0][0x39c] ;  /* 0x00007380ff0477ac */ /* 0x000e220008000800 */
[----:B------:R1:W-:Y:S04]  /*a4f0*/  @P6 STG.E.U16 desc[UR22][R4.64], R9 ;  /* 0x0000000904006986 */ /* 0x0003e8000c101516 */
[----:B------:R3:W-:Y:S01]  /*a500*/  @P2 STG.E.U16 desc[UR22][R6.64], R124 ;  /* 0x0000007c06002986 */ /* 0x0007e2000c101516 */
[----:B------:R-:W-:-:S04]  /*a510*/  LEA R8, P2, R10, R2, 0x1 ;  /* 0x000000020a087211 */ /* 0x000fc800078408ff */
[----:B-1----:R-:W-:Y:S01]  /*a520*/  LEA.HI.X.SX32 R9, R10, R3, 0x1, P2 ;  /* 0x000000030a097211 */ /* 0x002fe200010f0eff */
[C---:B------:R-:W-:Y:S01]  /*a530*/  VIADD R10, R11.reuse, UR5 ;  /* 0x000000050b0a7c36 */ /* 0x040fe20008000000 */
[----:B------:R-:W-:Y:S02]  /*a540*/  PRMT R5, R124, 0x7632, R5 ;  /* 0x000076327c057816 */ /* 0x000fe40000000005 */
[----:B--2---:R-:W-:Y:S01]  /*a550*/  ISETP.LT.AND P2, PT, R12, UR6, !P0 ;  /* 0x000000060c007c0c */ /* 0x004fe2000c741270 */
[C---:B------:R-:W-:Y:S01]  /*a560*/  VIADD R13, R10.reuse, UR5 ;  /* 0x000000050a0d7c36 */ /* 0x040fe20008000000 */
[----:B------:R-:W1:Y:S01]  /*a570*/  LDCU UR6, c[0x0][0x39c] ;  /* 0x00007380ff0677ac */ /* 0x000e620008000800 */
[----:B------:R2:W-:Y:S01]  /*a580*/  @P1 STG.E.U16 desc[UR22][R8.64], R5 ;  /* 0x0000000508001986 */ /* 0x0005e2000c101516 */
[-C--:B------:R-:W-:Y:S01]  /*a590*/  LEA R4, P1, R11, R2.reuse, 0x1 ;  /* 0x000000020b047211 */ /* 0x080fe200078208ff */
[----:B------:R-:W-:Y:S01]  /*a5a0*/  VIADD R14, R13, UR5 ;  /* 0x000000050d0e7c36 */ /* 0x000fe20008000000 */
[----:B---3--:R-:W-:-:S03]  /*a5b0*/  LEA R6, P6, R10, R2, 0x1 ;  /* 0x000000020a067211 */ /* 0x008fc600078c08ff */
[----:B------:R-:W-:Y:S01]  /*a5c0*/  VIADD R15, R14, UR5 ;  /* 0x000000050e0f7c36 */ /* 0x000fe20008000000 */
[-C--:B------:R-:W-:Y:S02]  /*a5d0*/  LEA.HI.X.SX32 R7, R10, R3.reuse, 0x1, P6 ;  /* 0x000000030a077211 */ /* 0x080fe400030f0eff */
[-C--:B------:R-:W-:Y:S01]  /*a5e0*/  LEA R12, P6, R14, R2.reuse, 0x1 ;  /* 0x000000020e0c7211 */ /* 0x080fe200078c08ff */
[----:B------:R-:W-:Y:S01]  /*a5f0*/  VIADD R16, R15, UR5 ;  /* 0x000000050f107c36 */ /* 0x000fe20008000000 */
[----:B--2---:R-:W-:Y:S02]  /*a600*/  LEA.HI.X.SX32 R5, R11, R3, 0x1, P1 ;  /* 0x000000030b057211 */ /* 0x004fe400008f0eff */
[----:B------:R-:W-:-:S03]  /*a610*/  LEA R10, P1, R13, R2, 0x1 ;  /* 0x000000020d0a7211 */ /* 0x000fc600078208ff */
[----:B------:R2:W-:Y:S01]  /*a620*/  @P5 STG.E.U16 desc[UR22][R4.64], R126 ;  /* 0x0000007e04005986 */ /* 0x0005e2000c101516 */
[-C--:B------:R-:W-:Y:S02]  /*a630*/  LEA.HI.X.SX32 R11, R13, R3.reuse, 0x1, P1 ;  /* 0x000000030d0b7211 */ /* 0x080fe400008f0eff */
[-C--:B------:R-:W-:Y:S02]  /*a640*/  LEA.HI.X.SX32 R13, R14, R3.reuse, 0x1, P6 ;  /* 0x000000030e0d7211 */ /* 0x080fe400030f0eff */
[----:B------:R-:W-:Y:S02]  /*a650*/  LEA R8, P6, R16, R2, 0x1 ;  /* 0x0000000210087211 */ /* 0x000fe400078c08ff */
[----:B0-----:R-:W-:Y:S02]  /*a660*/  ISETP.LT.AND P1, PT, R17, UR4, !P0 ;  /* 0x0000000411007c0c */ /* 0x001fe4000c721270 */
[----:B-1----:R-:W-:Y:S02]  /*a670*/  ISETP.LT.AND P0, PT, R0, UR6, !P0 ;  /* 0x0000000600007c0c */ /* 0x002fe4000c701270 */
[----:B------:R-:W-:-:S02]  /*a680*/  LEA.HI.X.SX32 R9, R16, R3, 0x1, P6 ;  /* 0x0000000310097211 */ /* 0x000fc400030f0eff */
[----:B------:R-:W-:Y:S02]  /*a690*/  PRMT R0, R126, 0x7632, R0 ;  /* 0x000076327e007816 */ /* 0x000fe40000000000 */
[C---:B------:R-:W-:Y:S02]  /*a6a0*/  LEA R2, P6, R15.reuse, R2, 0x1 ;  /* 0x000000020f027211 */ /* 0x040fe400078c08ff */
[----:B--2---:R-:W-:Y:S01]  /*a6b0*/  PRMT R5, R128, 0x7632, R5 ;  /* 0x0000763280057816 */ /* 0x004fe20000000005 */
[----:B------:R0:W-:Y:S01]  /*a6c0*/  @P4 STG.E.U16 desc[UR22][R6.64], R0 ;  /* 0x0000000006004986 */ /* 0x0001e2000c101516 */
[----:B------:R-:W-:-:S03]  /*a6d0*/  LEA.HI.X.SX32 R3, R15, R3, 0x1, P6 ;  /* 0x000000030f037211 */ /* 0x000fc600030f0eff */
[----:B------:R1:W-:Y:S04]  /*a6e0*/  @P3 STG.E.U16 desc[UR22][R10.64], R128 ;  /* 0x000000800a003986 */ /* 0x0003e8000c101516 */
[----:B------:R1:W-:Y:S01]  /*a6f0*/  @P2 STG.E.U16 desc[UR22][R12.64], R5 ;  /* 0x000000050c002986 */ /* 0x0003e2000c101516 */
[----:B0-----:R-:W-:-:S03]  /*a700*/  PRMT R7, R130, 0x7632, R7 ;  /* 0x0000763282077816 */ /* 0x001fc60000000007 */
[----:B------:R1:W-:Y:S04]  /*a710*/  @P1 STG.E.U16 desc[UR22][R2.64], R130 ;  /* 0x0000008202001986 */ /* 0x0003e8000c101516 */
[----:B------:R1:W-:Y:S01]  /*a720*/  @P0 STG.E.U16 desc[UR22][R8.64], R7 ;  /* 0x0000000708000986 */ /* 0x0003e2000c101516 */
[----:B-----5:R-:W-:Y:S06]  /*a730*/  BAR.SYNC.DEFER_BLOCKING 0x0 ;  /* 0x0000000000007b1d */ /* 0x020fec0000010000 */
[----:B------:R-:W-:Y:S05]  /*a740*/  BRA.U UP0, `(.L_x_14) ;  /* 0x0000000100a07547 */ /* 0x000fea000b800000 */
[----:B------:R-:W0:Y:S01]  /*a750*/  S2UR UR5, SR_CgaCtaId ;  /* 0x00000000000579c3 */ /* 0x000e220000008800 */
[----:B------:R-:W-:Y:S01]  /*a760*/  NOP ;  /* 0x0000000000007918 */ /* 0x000fe20000000000 */
[----:B------:R-:W-:Y:S01]  /*a770*/  UMOV UR4, 0x50 ;  /* 0x0000005000047882 */ /* 0x000fe20000000000 */
[----:B------:R-:W-:Y:S02]  /*a780*/  IMAD.U32 R0, RZ, RZ, UR10 ;  /* 0x0000000aff007e24 */ /* 0x000fe4000f8e00ff */
[----:B-1----:R-:W-:Y:S02]  /*a790*/  IMAD.MOV.U32 R3, RZ, RZ, 0xff ;  /* 0x000000ffff037424 */ /* 0x002fe400078e00ff */
[----:B------:R-:W-:Y:S01]  /*a7a0*/  IMAD.MOV.U32 R7, RZ, RZ, 0x1 ;  /* 0x00000001ff077424 */ /* 0x000fe200078e00ff */
[----:B------:R-:W-:-:S04]  /*a7b0*/  LOP3.LUT R0, R0, 0xffff, RZ, 0xc0, !PT ;  /* 0x0000ffff00007812 */ /* 0x000fc800078ec0ff */
[----:B------:R-:W-:-:S05]  /*a7c0*/  SHF.R.U32.HI R0, RZ, 0x5, R0 ;  /* 0x00000005ff007819 */ /* 0x000fca0000011600 */
[----:B------:R-:W-:Y:S01]  /*a7d0*/  VIADD R2, R0, 0x10 ;  /* 0x0000001000027836 */ /* 0x000fe20000000000 */
[----:B------:R-:W-:Y:S01]  /*a7e0*/  SHF.L.U32 R0, R3, R0, RZ ;  /* 0x0000000003007219 */ /* 0x000fe200000006ff */
[----:B0-----:R-:W-:-:S03]  /*a7f0*/  ULEA UR6, UR5, UR4, 0x18 ;  /* 0x0000000405067291 */ /* 0x001fc6000f8ec0ff */
[----:B------:R-:W-:-:S04]  /*a800*/  SHF.L.U32 R3, R7, R2, RZ ;  /* 0x0000000207037219 */ /* 0x000fc800000006ff */
[----:B------:R-:W-:Y:S02]  /*a810*/  LOP3.LUT R0, R3, R0, RZ, 0xfc, !PT ;  /* 0x0000000003007212 */ /* 0x000fe400078efcff */
[----:B------:R-:W0:Y:S02]  /*a820*/  LDS R5, [UR6] ;  /* 0x00000006ff057984 */ /* 0x000e240008000800 */
[C---:B------:R-:W-:Y:S02]  /*a830*/  LOP3.LUT R2, R0.reuse, 0xffff, RZ, 0xc0, !PT ;  /* 0x0000ffff00027812 */ /* 0x040fe400078ec0ff */
[----:B0-----:R-:W-:-:S04]  /*a840*/  LOP3.LUT R3, R0, 0xffff, R5, 0x80, !PT ;  /* 0x0000ffff00037812 */ /* 0x001fc800078e8005 */
[----:B------:R-:W-:-:S13]  /*a850*/  ISETP.NE.AND P0, PT, R3, R2, PT ;  /* 0x000000020300720c */ /* 0x000fda0003f05270 */
[----:B------:R-:W-:Y:S05]  /*a860*/  @P0 BRA `(.L_x_15) ;  /* 0x0000000000500947 */ /* 0x000fea0003800000 */
[----:B------:R-:W-:Y:S02]  /*a870*/  SHF.R.U32.HI R5, RZ, 0x10, R5 ;  /* 0x00000010ff057819 */ /* 0x000fe40000011605 */
[----:B------:R-:W-:-:S04]  /*a880*/  SHF.R.U32.HI R2, RZ, 0x10, R0 ;  /* 0x00000010ff027819 */ /* 0x000fc80000011600 */
[----:B------:R-:W-:-:S04]  /*a890*/  LOP3.LUT R5, R5, R2, RZ, 0xc0, !PT ;  /* 0x0000000205057212 */ /* 0x000fc800078ec0ff */
[----:B------:R-:W-:-:S13]  /*a8a0*/  ISETP.NE.AND P0, PT, R5, R2, PT ;  /* 0x000000020500720c */ /* 0x000fda0003f05270 */
[----:B------:R-:W-:Y:S05]  /*a8b0*/  @P0 BRA `(.L_x_16) ;  /* 0x0000000000300947 */ /* 0x000fea0003800000 */
[----:B------:R-:W-:Y:S01]  /*a8c0*/  R2UR UR4, R0 ;  /* 0x00000000000472ca */ /* 0x000fe200000e0000 */
[----:B------:R-:W-:Y:S01]  /*a8d0*/  VOTEU.ANY UR5, UPT, PT ;  /* 0x0000000000057886 */ /* 0x000fe200038e0100 */
[----:B------:R-:W0:Y:S01]  /*a8e0*/  S2R R0, SR_LANEID ;  /* 0x0000000000007919 */ /* 0x000e220000000000 */
[----:B------:R-:W-:-:S10]  /*a8f0*/  UFLO.U32 UR5, UR5 ;  /* 0x00000005000572bd */ /* 0x000fd400080e0000 */
[----:B------:R-:W-:-:S06]  /*a900*/  ULOP3.LUT UR4, URZ, UR4, URZ, 0x33, !UPT ;  /* 0x00000004ff047292 */ /* 0x000fcc000f8e33ff */
[----:B------:R-:W-:-:S04]  /*a910*/  IMAD.U32 R2, RZ, RZ, UR4 ;  /* 0x00000004ff027e24 */ /* 0x000fc8000f8e00ff */
[----:B------:R-:W1:Y:S02]  /*a920*/  REDUX UR7, R2 ;  /* 0x00000000020773c4 */ /* 0x000e640000000000 */
[----:B------:R2:W-:Y:S01]  /*a930*/  UTCATOMSWS.AND URZ, UR4 ;  /* 0x0000000400ff79e3 */ /* 0x0005e20008000000 */
[----:B0-----:R-:W-:Y:S01]  /*a940*/  ISETP.EQ.U32.AND P0, PT, R0, UR5, PT ;  /* 0x0000000500007c0c */ /* 0x001fe2000bf02070 */
[----:B-1----:R-:W-:-:S12]  /*a950*/  IMAD.U32 R0, RZ, RZ, UR7 ;  /* 0x00000007ff007e24 */ /* 0x002fd8000f8e00ff */
[----:B------:R2:W-:Y:S01]  /*a960*/  @P0 ATOMS.AND RZ, [UR6], R0 ;  /* 0x00000000ffff098c */ /* 0x0005e2000a800006 */
[----:B------:R-:W-:Y:S05]  /*a970*/  BRA `(.L_x_14) ;  /* 0x0000000000147947 */ /* 0x000fea0003800000 */
.L_x_16:
[----:B------:R-:W-:-:S07]  /*a980*/  MOV R2, 0xa9a0 ;  /* 0x0000a9a000027802 */ /* 0x000fce0000000f00 */
[----:B------:R-:W-:Y:S05]  /*a990*/  CALL.REL.NOINC `($__internal_0_$__cuda_sm10x_tcgen05_guardrail_trap_col_being_dealloced_not_returned_by_alloc) ;  /* 0x00000000002c7944 */ /* 0x000fea0003c00000 */
[----:B------:R-:W-:Y:S05]  /*a9a0*/  BRA `(.L_x_14) ;  /* 0x0000000000087947 */ /* 0x000fea0003800000 */
.L_x_15:
[----:B------:R-:W-:-:S07]  /*a9b0*/  MOV R2, 0xa9d0 ;  /* 0x0000a9d000027802 */ /* 0x000fce0000000f00 */
[----:B------:R-:W-:Y:S05]  /*a9c0*/  CALL.REL.NOINC `($__internal_2_$__cuda_sm10x_tcgen05_guardrail_trap_unallocated_columns_being_dealloced) ;  /* 0x0000000000387944 */ /* 0x000fea0003c00000 */
.L_x_14:
[----:B------:R-:W-:Y:S01]  /*a9d0*/  NOP ;  /* 0x0000000000007918 */ /* 0x000fe20000000000 */
[----:B--2---:R-:W-:Y:S05]  /*a9e0*/  EXIT ;  /* 0x000000000000794d */ /* 0x004fea0003800000 */
.L_x_9:
[----:B------:R-:W0:Y:S02]  /*a9f0*/  SYNCS.PHASECHK.TRANS64.TRYWAIT P1, [UR8], R10 ;  /* 0x0000000aff0075a7 */ /* 0x000e240008021108 */
[----:B0-----:R-:W-:Y:S05]  /*aa00*/  @!P1 BRA `(.L_x_9) ;  /* 0xfffffffc00f89947 */ /* 0x001fea000383ffff */
[----:B------:R-:W-:Y:S05]  /*aa10*/  BRA `(.L_x_17) ;  /* 0xffffffb000787947 */ /* 0x000fea000383ffff */
.L_x_13:
[----:B------:R-:W1:Y:S02]  /*aa20*/  SYNCS.PHASECHK.TRANS64.TRYWAIT P0, [UR8], R3 ;  /* 0x00000003ff0075a7 */ /* 0x000e640008001108 */
[----:B-1----:R-:W-:Y:S05]  /*aa30*/  @!P0 BRA `(.L_x_13) ;  /* 0xfffffffc00f88947 */ /* 0x002fea000383ffff */
[----:B------:R-:W-:Y:S05]  /*aa40*/  BRA `(.L_x_12) ;  /* 0xffffffbc005c7947 */ /* 0x000fea000383ffff */
        .weak           $__internal_0_$__cuda_sm10x_tcgen05_guardrail_trap_col_being_dealloced_not_returned_by_alloc
        .type           $__internal_0_$__cuda_sm10x_tcgen05_guardrail_trap_col_being_dealloced_not_returned_by_alloc,@function
        .size           $__internal_0_$__cuda_sm10x_tcgen05_guardrail_trap_col_being_dealloced_not_returned_by_alloc,($__internal_1_$__cuda_sm10x_tcgen05_guardrail_trap_phase_invalid_during_alloc - $__internal_0_$__cuda_sm10x_tcgen05_guardrail_trap_col_being_dealloced_not_returned_by_alloc)
$__internal_0_$__cuda_sm10x_tcgen05_guardrail_trap_col_being_dealloced_not_returned_by_alloc:
[----:B------:R-:W-:Y:S05]  /*aa50*/  BPT.TRAP 0x1 ;  /* 0x000000040000795c */ /* 0x000fea0000300000 */
[----:B------:R-:W-:-:S04]  /*aa60*/  IMAD.MOV.U32 R3, RZ, RZ, 0x0 ;  /* 0x00000000ff037424 */ /* 0x000fc800078e00ff */
[----:B------:R-:W-:Y:S05]  /*aa70*/  RET.REL.NODEC R2 `(matmul_kernel) ;  /* 0xffffff5402607950 */ /* 0x000fea0003c3ffff */
        .weak           $__internal_1_$__cuda_sm10x_tcgen05_guardrail_trap_phase_invalid_during_alloc
        .type           $__internal_1_$__cuda_sm10x_tcgen05_guardrail_trap_phase_invalid_during_alloc,@function
        .size           $__internal_1_$__cuda_sm10x_tcgen05_guardrail_trap_phase_invalid_during_alloc,($__internal_2_$__cuda_sm10x_tcgen05_guardrail_trap_unallocated_columns_being_dealloced - $__internal_1_$__cuda_sm10x_tcgen05_guardrail_trap_phase_invalid_during_alloc)
$__internal_1_$__cuda_sm10x_tcgen05_guardrail_trap_phase_invalid_during_alloc:
[----:B------:R-:W-:Y:S05]  /*aa80*/  BPT.TRAP 0x1 ;  /* 0x000000040000795c */ /* 0x000fea0000300000 */
[----:B------:R-:W-:-:S04]  /*aa90*/  IMAD.MOV.U32 R3, RZ, RZ, 0x0 ;  /* 0x00000000ff037424 */ /* 0x000fc800078e00ff */
[----:B------:R-:W-:Y:S05]  /*aaa0*/  RET.REL.NODEC R2 `(matmul_kernel) ;  /* 0xffffff5402547950 */ /* 0x000fea0003c3ffff */
        .weak           $__internal_2_$__cuda_sm10x_tcgen05_guardrail_trap_unallocated_columns_being_dealloced
        .type           $__internal_2_$__cuda_sm10x_tcgen05_guardrail_trap_unallocated_columns_being_dealloced,@function
        .size           $__internal_2_$__cuda_sm10x_tcgen05_guardrail_trap_unallocated_columns_being_dealloced,(.L_x_21 - $__internal_2_$__cuda_sm10x_tcgen05_guardrail_trap_unallocated_columns_being_dealloced)
$__internal_2_$__cuda_sm10x_tcgen05_guardrail_trap_unallocated_columns_being_dealloced:
[----:B------:R-:W-:Y:S05]  /*aab0*/  BPT.TRAP 0x1 ;  /* 0x000000040000795c */ /* 0x000fea0000300000 */
[----:B------:R-:W-:-:S04]  /*aac0*/  IMAD.MOV.U32 R3, RZ, RZ, 0x0 ;  /* 0x00000000ff037424 */ /* 0x000fc800078e00ff */
[----:B------:R-:W-:Y:S05]  /*aad0*/  RET.REL.NODEC R2 `(matmul_kernel) ;  /* 0xffffff5402487950 */ /* 0x000fea0003c3ffff */
.L_x_18:
[----:B------:R-:W-:-:S00]  /*aae0*/  BRA `(.L_x_18) ;  /* 0xfffffffc00fc7947 */ /* 0x000fc0000383ffff */
[----:B------:R-:W-:-:S00]  /*aaf0*/  NOP ;  /* 0x0000000000007918 */ /* 0x000fc00000000000 */
        /* <DEDUP_REMOVED lines=8> */
.L_x_21:


//--------------------- .nv.shared.matmul_kernel  --------------------------
	.section	.nv.shared.matmul_kernel,"aw",@nobits
	.sectionflags	@""
	.align	16
	.zero		1024


//--------------------- .nv.shared.reserved.0     --------------------------
	.section	.nv.shared.reserved.0,"aw",@nobits
	.align	8
	.weak		__nv_reservedSMEM_offset_0_alias
	.size		__nv_reservedSMEM_offset_0_alias, 0, 64
	.other		__nv_reservedSMEM_offset_0_alias,@"STO_CUDA_RESERVED_SHARED STV_DEFAULT"
__nv_reservedSMEM_offset_0_alias:
	.zero		0
.nv.shared.reserved.0:
	.zero		64
	.weak		__nv_reservedSMEM_allocation_phase
	.type		__nv_reservedSMEM_allocation_phase,@object
	.size		__nv_reservedSMEM_allocation_phase,(.L_0 - __nv_reservedSMEM_allocation_phase)
__nv_reservedSMEM_allocation_phase:
	.zero		1
.L_0:
	.zero		7
	.weak		__nv_reservedSMEM_devtool_atexit_pc
	.type		__nv_reservedSMEM_devtool_atexit_pc,@object
	.size		__nv_reservedSMEM_devtool_atexit_pc,(__nv_reservedSMEM_allocation_mask - __nv_reservedSMEM_devtool_atexit_pc)
__nv_reservedSMEM_devtool_atexit_pc:
	.zero		8
	.weak		__nv_reservedSMEM_allocation_mask
	.type		__nv_reservedSMEM_allocation_mask,@object
	.size		__nv_reservedSMEM_allocation_mask,(.L_2 - __nv_reservedSMEM_allocation_mask)
__nv_reservedSMEM_allocation_mask:
	.zero		4
.L_2:


//--------------------- .nv.constant0.matmul_kernel --------------------------
	.section	.nv.constant0.matmul_kernel,"a",@progbits
	.sectionflags	@""
	.align	4
.nv.constant0.matmul_kernel:
	.zero		976


//--------------------- SYMBOLS --------------------------

	.type		.nv.reservedSmem.offset0,@object
	.size		.nv.reservedSmem.offset0,0x4
	.type		.nv.reservedSmem.cap,@object
	.size		.nv.reservedSmem.cap,0x4
